//
// Generated by NVIDIA NVVM Compiler
//
// Compiler Build ID: CL-36424714
// Cuda compilation tools, release 13.0, V13.0.88
// Based on NVVM 20.0.0
//

.version 9.0
.target sm_100
.address_size 64


.func  (.param .align 16 .b8 func_retval0[12]) _Z5traceR4Vec3IfES1_P8TriangleiPS0_ii(
	.param .b64 _Z5traceR4Vec3IfES1_P8TriangleiPS0_ii_param_0,
	.param .b64 _Z5traceR4Vec3IfES1_P8TriangleiPS0_ii_param_1,
	.param .b64 _Z5traceR4Vec3IfES1_P8TriangleiPS0_ii_param_2,
	.param .b32 _Z5traceR4Vec3IfES1_P8TriangleiPS0_ii_param_3,
	.param .b64 _Z5traceR4Vec3IfES1_P8TriangleiPS0_ii_param_4,
	.param .b32 _Z5traceR4Vec3IfES1_P8TriangleiPS0_ii_param_5,
	.param .b32 _Z5traceR4Vec3IfES1_P8TriangleiPS0_ii_param_6
)
{
	.local .align 4 .b8 	__local_depot0[24];
	.reg .b64 	%SP;
	.reg .b64 	%SPL;
	.reg .pred 	%p<43>;
	.reg .b16 	%rs<2>;
	.reg .b32 	%r<38>;
	.reg .b32 	%f<308>;
	.reg .b64 	%rd<47>;
	.reg .b64 	%fd<107>;

	mov.u64 	%SPL, __local_depot0;
	cvta.local.u64 	%SP, %SPL;
	ld.param.u64 	%rd20, [_Z5traceR4Vec3IfES1_P8TriangleiPS0_ii_param_0];
	ld.param.u64 	%rd21, [_Z5traceR4Vec3IfES1_P8TriangleiPS0_ii_param_1];
	ld.param.u64 	%rd16, [_Z5traceR4Vec3IfES1_P8TriangleiPS0_ii_param_2];
	ld.param.u32 	%r8, [_Z5traceR4Vec3IfES1_P8TriangleiPS0_ii_param_3];
	ld.param.u32 	%r10, [_Z5traceR4Vec3IfES1_P8TriangleiPS0_ii_param_6];
	cvta.to.global.u64 	%rd1, %rd16;
	cvta.to.local.u64 	%rd2, %rd21;
	cvta.to.local.u64 	%rd22, %rd20;
	ld.local.f32 	%f1, [%rd22];
	ld.local.f32 	%f2, [%rd22+4];
	ld.local.f32 	%f3, [%rd22+8];
	setp.eq.s32 	%p1, %r8, 0;
	mov.b64 	%rd42, 0;
	mov.f32 	%f281, 0f7F800000;
	mov.u64 	%rd43, %rd42;
	@%p1 bra 	$L__BB0_3;
	ld.local.f32 	%f91, [%rd2+8];
	ld.local.f32 	%f92, [%rd2+4];
	ld.local.f32 	%f93, [%rd2];
	cvt.f64.f32 	%fd1, %f93;
	cvt.f64.f32 	%fd2, %f92;
	cvt.f64.f32 	%fd3, %f91;
	mov.f32 	%f281, 0f7F800000;
	mov.b64 	%rd42, 0;
	mov.b32 	%r35, 0;
$L__BB0_2:
	mul.wide.u32 	%rd25, %r35, 76;
	add.s64 	%rd26, %rd1, %rd25;
	add.s64 	%rd27, %rd16, %rd25;
	ld.global.f32 	%f94, [%rd26];
	ld.global.f32 	%f95, [%rd26+12];
	sub.f32 	%f96, %f94, %f95;
	cvt.f64.f32 	%fd4, %f96;
	ld.global.f32 	%f97, [%rd26+24];
	sub.f32 	%f98, %f94, %f97;
	cvt.f64.f32 	%fd5, %f98;
	ld.global.f32 	%f99, [%rd26+4];
	ld.global.f32 	%f100, [%rd26+16];
	sub.f32 	%f101, %f99, %f100;
	cvt.f64.f32 	%fd6, %f101;
	ld.global.f32 	%f102, [%rd26+28];
	sub.f32 	%f103, %f99, %f102;
	cvt.f64.f32 	%fd7, %f103;
	ld.global.f32 	%f104, [%rd26+8];
	ld.global.f32 	%f105, [%rd26+20];
	sub.f32 	%f106, %f104, %f105;
	cvt.f64.f32 	%fd8, %f106;
	ld.global.f32 	%f107, [%rd26+32];
	sub.f32 	%f108, %f104, %f107;
	cvt.f64.f32 	%fd9, %f108;
	mul.f64 	%fd10, %fd3, %fd7;
	mul.f64 	%fd11, %fd2, %fd9;
	sub.f64 	%fd12, %fd10, %fd11;
	mul.f64 	%fd13, %fd12, %fd4;
	mul.f64 	%fd14, %fd3, %fd6;
	mul.f64 	%fd15, %fd2, %fd8;
	sub.f64 	%fd16, %fd14, %fd15;
	mul.f64 	%fd17, %fd16, %fd5;
	mul.f64 	%fd18, %fd6, %fd9;
	mul.f64 	%fd19, %fd7, %fd8;
	sub.f64 	%fd20, %fd18, %fd19;
	sub.f64 	%fd21, %fd13, %fd17;
	fma.rn.f64 	%fd22, %fd20, %fd1, %fd21;
	sub.f32 	%f109, %f94, %f1;
	cvt.f64.f32 	%fd23, %f109;
	sub.f32 	%f110, %f99, %f2;
	cvt.f64.f32 	%fd24, %f110;
	sub.f32 	%f111, %f104, %f3;
	cvt.f64.f32 	%fd25, %f111;
	mul.f64 	%fd26, %fd7, %fd25;
	mul.f64 	%fd27, %fd24, %fd9;
	sub.f64 	%fd28, %fd26, %fd27;
	mul.f64 	%fd29, %fd28, %fd4;
	mul.f64 	%fd30, %fd6, %fd25;
	mul.f64 	%fd31, %fd24, %fd8;
	sub.f64 	%fd32, %fd30, %fd31;
	mul.f64 	%fd33, %fd32, %fd5;
	sub.f64 	%fd34, %fd29, %fd33;
	fma.rn.f64 	%fd35, %fd20, %fd23, %fd34;
	div.rn.f64 	%fd36, %fd35, %fd22;
	mul.f64 	%fd37, %fd12, %fd23;
	mul.f64 	%fd38, %fd3, %fd24;
	mul.f64 	%fd39, %fd2, %fd25;
	sub.f64 	%fd40, %fd38, %fd39;
	mul.f64 	%fd41, %fd40, %fd5;
	sub.f64 	%fd42, %fd27, %fd26;
	sub.f64 	%fd43, %fd37, %fd41;
	fma.rn.f64 	%fd44, %fd42, %fd1, %fd43;
	div.rn.f64 	%fd45, %fd44, %fd22;
	mul.f64 	%fd46, %fd40, %fd4;
	mul.f64 	%fd47, %fd16, %fd23;
	sub.f64 	%fd48, %fd46, %fd47;
	fma.rn.f64 	%fd49, %fd32, %fd1, %fd48;
	div.rn.f64 	%fd50, %fd49, %fd22;
	setp.gt.f64 	%p2, %fd45, 0d0000000000000000;
	setp.gt.f64 	%p3, %fd50, 0d0000000000000000;
	and.pred  	%p4, %p2, %p3;
	add.f64 	%fd52, %fd45, %fd50;
	setp.lt.f64 	%p5, %fd52, 0d3FF0000000000000;
	and.pred  	%p6, %p4, %p5;
	cvt.rn.f32.f64 	%f112, %fd36;
	selp.f32 	%f113, %f112, 0f7F800000, %p6;
	setp.lt.f32 	%p7, %f113, %f281;
	and.pred  	%p8, %p6, %p7;
	selp.f32 	%f281, %f113, %f281, %p8;
	selp.b64 	%rd42, %rd26, %rd42, %p8;
	selp.b64 	%rd43, %rd27, %rd43, %p8;
	add.s32 	%r35, %r35, 1;
	setp.ne.s32 	%p9, %r35, %r8;
	@%p9 bra 	$L__BB0_2;
$L__BB0_3:
	setp.eq.s64 	%p10, %rd43, 0;
	mov.f32 	%f305, 0f00000000;
	mov.f32 	%f306, %f305;
	mov.f32 	%f307, %f305;
	@%p10 bra 	$L__BB0_30;
	add.u64 	%rd28, %SP, 0;
	add.u64 	%rd29, %SPL, 0;
	ld.local.f32 	%f7, [%rd2];
	ld.local.f32 	%f8, [%rd2+4];
	ld.local.f32 	%f9, [%rd2+8];
	fma.rn.f32 	%f10, %f281, %f7, %f1;
	fma.rn.f32 	%f11, %f281, %f8, %f2;
	fma.rn.f32 	%f12, %f281, %f9, %f3;
	st.local.f32 	[%rd29], %f10;
	st.local.f32 	[%rd29+4], %f11;
	st.local.f32 	[%rd29+8], %f12;
	ld.global.f32 	%f116, [%rd42+12];
	sub.f32 	%f117, %f10, %f116;
	ld.global.f32 	%f118, [%rd42+16];
	sub.f32 	%f119, %f11, %f118;
	ld.global.f32 	%f120, [%rd42+20];
	sub.f32 	%f121, %f12, %f120;
	ld.global.f32 	%f122, [%rd42];
	ld.global.f32 	%f123, [%rd42+24];
	sub.f32 	%f124, %f122, %f123;
	ld.global.f32 	%f125, [%rd42+4];
	ld.global.f32 	%f126, [%rd42+28];
	sub.f32 	%f127, %f125, %f126;
	ld.global.f32 	%f128, [%rd42+8];
	ld.global.f32 	%f129, [%rd42+32];
	sub.f32 	%f130, %f128, %f129;
	mul.f32 	%f131, %f119, %f130;
	mul.f32 	%f132, %f121, %f127;
	sub.f32 	%f282, %f131, %f132;
	mul.f32 	%f133, %f117, %f130;
	mul.f32 	%f134, %f121, %f124;
	sub.f32 	%f135, %f133, %f134;
	neg.f32 	%f283, %f135;
	mul.f32 	%f136, %f117, %f127;
	mul.f32 	%f137, %f119, %f124;
	sub.f32 	%f284, %f136, %f137;
	mul.f32 	%f138, %f135, %f135;
	fma.rn.f32 	%f139, %f282, %f282, %f138;
	fma.rn.f32 	%f16, %f284, %f284, %f139;
	setp.leu.f32 	%p11, %f16, 0f00000000;
	@%p11 bra 	$L__BB0_6;
	sqrt.rn.f32 	%f140, %f16;
	rcp.rn.f32 	%f141, %f140;
	mul.f32 	%f282, %f282, %f141;
	mul.f32 	%f283, %f141, %f283;
	mul.f32 	%f284, %f284, %f141;
$L__BB0_6:
	ld.global.u8 	%rs1, [%rd42+72];
	setp.ne.s16 	%p12, %rs1, 0;
	setp.lt.u32 	%p13, %r10, 2;
	and.pred  	%p14, %p12, %p13;
	@%p14 bra 	$L__BB0_22;
	ld.param.u32 	%r32, [_Z5traceR4Vec3IfES1_P8TriangleiPS0_ii_param_5];
	setp.eq.s32 	%p15, %r32, 0;
	mov.f32 	%f305, 0f41200000;
	mov.f32 	%f306, %f305;
	mov.f32 	%f307, %f305;
	@%p15 bra 	$L__BB0_30;
	mov.f32 	%f304, 0f00000000;
	mov.b32 	%r36, 0;
	neg.s32 	%r4, %r8;
	mov.f32 	%f303, %f304;
	mov.f32 	%f302, %f304;
$L__BB0_9:
	ld.param.u64 	%rd38, [_Z5traceR4Vec3IfES1_P8TriangleiPS0_ii_param_4];
	cvta.to.global.u64 	%rd30, %rd38;
	mul.wide.u32 	%rd31, %r36, 12;
	add.s64 	%rd32, %rd30, %rd31;
	ld.global.f32 	%f144, [%rd32];
	ld.global.f32 	%f145, [%rd32+4];
	ld.global.f32 	%f146, [%rd32+8];
	sub.f32 	%f300, %f10, %f144;
	sub.f32 	%f299, %f11, %f145;
	sub.f32 	%f298, %f12, %f146;
	mul.f32 	%f147, %f299, %f299;
	fma.rn.f32 	%f148, %f300, %f300, %f147;
	fma.rn.f32 	%f42, %f298, %f298, %f148;
	setp.leu.f32 	%p16, %f42, 0f00000000;
	@%p16 bra 	$L__BB0_11;
	sqrt.rn.f32 	%f149, %f42;
	rcp.rn.f32 	%f150, %f149;
	mul.f32 	%f300, %f300, %f150;
	mul.f32 	%f299, %f299, %f150;
	mul.f32 	%f298, %f298, %f150;
$L__BB0_11:
	neg.f32 	%f294, %f300;
	neg.f32 	%f295, %f299;
	neg.f32 	%f296, %f298;
	mul.f32 	%f151, %f299, %f299;
	fma.rn.f32 	%f152, %f300, %f300, %f151;
	fma.rn.f32 	%f52, %f298, %f298, %f152;
	setp.leu.f32 	%p17, %f52, 0f00000000;
	@%p17 bra 	$L__BB0_13;
	sqrt.rn.f32 	%f153, %f52;
	rcp.rn.f32 	%f154, %f153;
	mul.f32 	%f294, %f154, %f294;
	mul.f32 	%f295, %f154, %f295;
	mul.f32 	%f296, %f154, %f296;
$L__BB0_13:
	setp.eq.s32 	%p18, %r8, 0;
	fma.rn.f32 	%f59, %f294, 0f322BCC77, %f10;
	fma.rn.f32 	%f60, %f295, 0f322BCC77, %f11;
	fma.rn.f32 	%f61, %f296, 0f322BCC77, %f12;
	@%p18 bra 	$L__BB0_28;
	cvta.to.global.u64 	%rd34, %rd16;
	add.s64 	%rd44, %rd34, 16;
	mov.f32 	%f297, 0f7F800000;
	mov.b64 	%rd46, 0;
	cvt.f64.f32 	%fd60, %f296;
	cvt.f64.f32 	%fd62, %f295;
	cvt.f64.f32 	%fd73, %f294;
	mov.u64 	%rd45, %rd16;
	mov.u32 	%r37, %r4;
$L__BB0_15:
	ld.global.f32 	%f156, [%rd44+-16];
	ld.global.f32 	%f157, [%rd44+-4];
	sub.f32 	%f158, %f156, %f157;
	cvt.f64.f32 	%fd54, %f158;
	ld.global.f32 	%f159, [%rd44+8];
	sub.f32 	%f160, %f156, %f159;
	cvt.f64.f32 	%fd55, %f160;
	ld.global.f32 	%f161, [%rd44+-12];
	ld.global.f32 	%f162, [%rd44];
	sub.f32 	%f163, %f161, %f162;
	cvt.f64.f32 	%fd56, %f163;
	ld.global.f32 	%f164, [%rd44+12];
	sub.f32 	%f165, %f161, %f164;
	cvt.f64.f32 	%fd57, %f165;
	ld.global.f32 	%f166, [%rd44+-8];
	ld.global.f32 	%f167, [%rd44+4];
	sub.f32 	%f168, %f166, %f167;
	cvt.f64.f32 	%fd58, %f168;
	ld.global.f32 	%f169, [%rd44+16];
	sub.f32 	%f170, %f166, %f169;
	cvt.f64.f32 	%fd59, %f170;
	mul.f64 	%fd61, %fd60, %fd57;
	mul.f64 	%fd63, %fd62, %fd59;
	sub.f64 	%fd64, %fd61, %fd63;
	mul.f64 	%fd65, %fd64, %fd54;
	mul.f64 	%fd66, %fd60, %fd56;
	mul.f64 	%fd67, %fd62, %fd58;
	sub.f64 	%fd68, %fd66, %fd67;
	mul.f64 	%fd69, %fd68, %fd55;
	mul.f64 	%fd70, %fd56, %fd59;
	mul.f64 	%fd71, %fd57, %fd58;
	sub.f64 	%fd72, %fd70, %fd71;
	sub.f64 	%fd74, %fd65, %fd69;
	fma.rn.f64 	%fd75, %fd72, %fd73, %fd74;
	sub.f32 	%f171, %f156, %f59;
	cvt.f64.f32 	%fd76, %f171;
	sub.f32 	%f172, %f161, %f60;
	cvt.f64.f32 	%fd77, %f172;
	sub.f32 	%f173, %f166, %f61;
	cvt.f64.f32 	%fd78, %f173;
	mul.f64 	%fd79, %fd57, %fd78;
	mul.f64 	%fd80, %fd77, %fd59;
	sub.f64 	%fd81, %fd79, %fd80;
	mul.f64 	%fd82, %fd81, %fd54;
	mul.f64 	%fd83, %fd56, %fd78;
	mul.f64 	%fd84, %fd77, %fd58;
	sub.f64 	%fd85, %fd83, %fd84;
	mul.f64 	%fd86, %fd85, %fd55;
	sub.f64 	%fd87, %fd82, %fd86;
	fma.rn.f64 	%fd88, %fd72, %fd76, %fd87;
	div.rn.f64 	%fd89, %fd88, %fd75;
	mul.f64 	%fd90, %fd64, %fd76;
	mul.f64 	%fd91, %fd60, %fd77;
	mul.f64 	%fd92, %fd62, %fd78;
	sub.f64 	%fd93, %fd91, %fd92;
	mul.f64 	%fd94, %fd93, %fd55;
	sub.f64 	%fd95, %fd80, %fd79;
	sub.f64 	%fd96, %fd90, %fd94;
	fma.rn.f64 	%fd97, %fd95, %fd73, %fd96;
	div.rn.f64 	%fd98, %fd97, %fd75;
	mul.f64 	%fd99, %fd93, %fd54;
	mul.f64 	%fd100, %fd68, %fd76;
	sub.f64 	%fd101, %fd99, %fd100;
	fma.rn.f64 	%fd102, %fd85, %fd73, %fd101;
	div.rn.f64 	%fd103, %fd102, %fd75;
	setp.gt.f64 	%p19, %fd98, 0d0000000000000000;
	setp.gt.f64 	%p20, %fd103, 0d0000000000000000;
	and.pred  	%p21, %p19, %p20;
	add.f64 	%fd105, %fd98, %fd103;
	setp.lt.f64 	%p22, %fd105, 0d3FF0000000000000;
	and.pred  	%p23, %p21, %p22;
	cvt.rn.f32.f64 	%f174, %fd89;
	selp.f32 	%f175, %f174, 0f7F800000, %p23;
	setp.lt.f32 	%p24, %f175, %f297;
	and.pred  	%p25, %p23, %p24;
	selp.f32 	%f297, %f175, %f297, %p25;
	selp.b64 	%rd46, %rd45, %rd46, %p25;
	add.s32 	%r37, %r37, 1;
	setp.ne.s32 	%p26, %r37, 0;
	add.s64 	%rd45, %rd45, 76;
	add.s64 	%rd44, %rd44, 76;
	@%p26 bra 	$L__BB0_15;
	setp.eq.s64 	%p27, %rd46, 0;
	@%p27 bra 	$L__BB0_28;
	setp.leu.f32 	%p28, %f52, 0f00000000;
	@%p28 bra 	$L__BB0_19;
	sqrt.rn.f32 	%f177, %f52;
	rcp.rn.f32 	%f178, %f177;
	mul.f32 	%f300, %f300, %f178;
	mul.f32 	%f299, %f299, %f178;
	mul.f32 	%f298, %f298, %f178;
$L__BB0_19:
	mul.f32 	%f180, %f282, %f300;
	fma.rn.f32 	%f181, %f283, %f299, %f180;
	fma.rn.f32 	%f182, %f284, %f298, %f181;
	max.f32 	%f183, %f182, 0f00000000;
	mul.f32 	%f70, %f183, 0f3E99999A;
	add.f32 	%f184, %f182, %f182;
	mul.f32 	%f185, %f282, %f184;
	mul.f32 	%f186, %f283, %f184;
	mul.f32 	%f187, %f284, %f184;
	sub.f32 	%f188, %f300, %f185;
	sub.f32 	%f189, %f299, %f186;
	sub.f32 	%f190, %f298, %f187;
	mul.f32 	%f191, %f8, %f189;
	fma.rn.f32 	%f192, %f7, %f188, %f191;
	fma.rn.f32 	%f193, %f9, %f190, %f192;
	max.f32 	%f71, %f193, 0f00000000;
	abs.f32 	%f72, %f71;
	setp.eq.f32 	%p29, %f71, 0f3F800000;
	mov.f32 	%f301, 0f3F800000;
	@%p29 bra 	$L__BB0_27;
	setp.num.f32 	%p30, %f72, %f72;
	@%p30 bra 	$L__BB0_25;
	mov.f32 	%f249, 0f40800000;
	add.rn.f32 	%f301, %f71, %f249;
	bra.uni 	$L__BB0_27;
$L__BB0_22:
	mul.f32 	%f260, %f283, %f8;
	fma.rn.f32 	%f261, %f282, %f7, %f260;
	fma.rn.f32 	%f262, %f284, %f9, %f261;
	add.f32 	%f263, %f262, %f262;
	mul.f32 	%f264, %f282, %f263;
	mul.f32 	%f265, %f283, %f263;
	mul.f32 	%f266, %f284, %f263;
	sub.f32 	%f267, %f7, %f264;
	sub.f32 	%f268, %f8, %f265;
	sub.f32 	%f269, %f9, %f266;
	neg.f32 	%f285, %f267;
	neg.f32 	%f286, %f268;
	neg.f32 	%f287, %f269;
	mul.f32 	%f270, %f268, %f268;
	fma.rn.f32 	%f271, %f267, %f267, %f270;
	fma.rn.f32 	%f26, %f269, %f269, %f271;
	setp.leu.f32 	%p42, %f26, 0f00000000;
	@%p42 bra 	$L__BB0_24;
	sqrt.rn.f32 	%f272, %f26;
	rcp.rn.f32 	%f273, %f272;
	mul.f32 	%f285, %f273, %f285;
	mul.f32 	%f286, %f273, %f286;
	mul.f32 	%f287, %f273, %f287;
$L__BB0_24:
	ld.param.u32 	%r34, [_Z5traceR4Vec3IfES1_P8TriangleiPS0_ii_param_5];
	ld.param.u64 	%rd39, [_Z5traceR4Vec3IfES1_P8TriangleiPS0_ii_param_4];
	add.u64 	%rd35, %SP, 12;
	add.u64 	%rd36, %SPL, 12;
	st.local.f32 	[%rd36], %f285;
	st.local.f32 	[%rd36+4], %f286;
	st.local.f32 	[%rd36+8], %f287;
	add.s32 	%r31, %r10, 1;
	{ // callseq 0, 0
	.param .b64 param0;
	st.param.b64 	[param0], %rd28;
	.param .b64 param1;
	st.param.b64 	[param1], %rd35;
	.param .b64 param2;
	st.param.b64 	[param2], %rd16;
	.param .b32 param3;
	st.param.b32 	[param3], %r8;
	.param .b64 param4;
	st.param.b64 	[param4], %rd39;
	.param .b32 param5;
	st.param.b32 	[param5], %r34;
	.param .b32 param6;
	st.param.b32 	[param6], %r31;
	.param .align 16 .b8 retval0[12];
	call.uni (retval0), 
	_Z5traceR4Vec3IfES1_P8TriangleiPS0_ii, 
	(
	param0, 
	param1, 
	param2, 
	param3, 
	param4, 
	param5, 
	param6
	);
	ld.param.v2.f32 	{%f274, %f275}, [retval0];
	ld.param.f32 	%f276, [retval0+8];
	} // callseq 0
	add.f32 	%f305, %f274, 0f00000000;
	add.f32 	%f306, %f275, 0f00000000;
	add.f32 	%f307, %f276, 0f42C80000;
	bra.uni 	$L__BB0_30;
$L__BB0_25:
	setp.lt.f32 	%p31, %f72, 0f00800000;
	mul.f32 	%f194, %f72, 0f4B800000;
	selp.f32 	%f195, %f194, %f72, %p31;
	mov.b32 	%r13, %f195;
	add.s32 	%r14, %r13, -1060439283;
	and.b32  	%r15, %r14, -8388608;
	sub.s32 	%r16, %r13, %r15;
	mov.b32 	%f196, %r16;
	cvt.rn.f32.s32 	%f197, %r15;
	selp.f32 	%f198, 0fC1C00000, 0f00000000, %p31;
	fma.rn.f32 	%f199, %f197, 0f34000000, %f198;
	add.f32 	%f200, %f196, 0fBF800000;
	add.f32 	%f201, %f196, 0f3F800000;
	rcp.approx.ftz.f32 	%f202, %f201;
	add.f32 	%f203, %f200, %f200;
	mul.f32 	%f204, %f203, %f202;
	mul.f32 	%f205, %f204, %f204;
	neg.f32 	%f206, %f204;
	sub.f32 	%f207, %f200, %f204;
	add.f32 	%f208, %f207, %f207;
	fma.rn.f32 	%f209, %f206, %f200, %f208;
	mul.rn.f32 	%f210, %f202, %f209;
	fma.rn.f32 	%f211, %f205, 0f3A2C32E4, 0f3B52E7DB;
	fma.rn.f32 	%f212, %f211, %f205, 0f3C93BB73;
	fma.rn.f32 	%f213, %f212, %f205, 0f3DF6384F;
	mul.rn.f32 	%f214, %f213, %f205;
	fma.rn.f32 	%f215, %f204, 0f3FB8AA3B, %f199;
	mul.f32 	%f216, %f214, 0f40400000;
	sub.f32 	%f217, %f199, %f215;
	fma.rn.f32 	%f218, %f204, 0f3FB8AA3B, %f217;
	fma.rn.f32 	%f219, %f210, 0f3FB8AA3B, %f218;
	fma.rn.f32 	%f220, %f204, 0f32A55E34, %f219;
	fma.rn.f32 	%f221, %f216, %f210, %f220;
	fma.rn.f32 	%f222, %f214, %f204, %f221;
	add.rn.f32 	%f223, %f215, %f222;
	mov.f32 	%f224, 0f40800000;
	mul.rn.f32 	%f225, %f223, %f224;
	cvt.rni.f32.f32 	%f226, %f225;
	sub.f32 	%f227, %f225, %f226;
	neg.f32 	%f228, %f225;
	fma.rn.f32 	%f229, %f223, 0f40800000, %f228;
	neg.f32 	%f230, %f215;
	add.rn.f32 	%f231, %f223, %f230;
	neg.f32 	%f232, %f231;
	add.rn.f32 	%f233, %f222, %f232;
	fma.rn.f32 	%f234, %f233, 0f40800000, %f229;
	add.f32 	%f235, %f227, %f234;
	setp.gt.f32 	%p32, %f226, 0f00000000;
	selp.b32 	%r17, 0, -2097152000, %p32;
	setp.neu.f32 	%p33, %f71, 0f00000000;
	setp.neu.f32 	%p34, %f72, 0f7F800000;
	setp.lt.f32 	%p35, %f225, 0f00000000;
	selp.f32 	%f236, 0f00000000, 0f7F800000, %p35;
	abs.f32 	%f237, %f225;
	setp.gt.f32 	%p36, %f237, 0f43180000;
	cvt.rzi.s32.f32 	%r18, %f226;
	shl.b32 	%r19, %r18, 23;
	sub.s32 	%r20, %r19, %r17;
	mov.b32 	%f238, %r20;
	add.s32 	%r21, %r17, 2130706432;
	mov.b32 	%f239, %r21;
	fma.rn.f32 	%f240, %f235, 0f391FCB8E, 0f3AAF85ED;
	fma.rn.f32 	%f241, %f240, %f235, 0f3C1D9856;
	fma.rn.f32 	%f242, %f241, %f235, 0f3D6357BB;
	fma.rn.f32 	%f243, %f242, %f235, 0f3E75FDEC;
	fma.rn.f32 	%f244, %f243, %f235, 0f3F317218;
	fma.rn.f32 	%f245, %f244, %f235, 0f3F800000;
	mul.f32 	%f246, %f245, %f239;
	mul.f32 	%f247, %f246, %f238;
	selp.f32 	%f301, %f236, %f247, %p36;
	and.pred  	%p37, %p33, %p34;
	@%p37 bra 	$L__BB0_27;
	add.f32 	%f248, %f71, %f71;
	mov.b32 	%r22, %f248;
	and.b32  	%r23, %r22, 2147483647;
	mov.b32 	%f301, %r23;
$L__BB0_27:
	mul.hi.u32 	%r24, %r36, -1431655765;
	shr.u32 	%r25, %r24, 1;
	mul.lo.s32 	%r26, %r25, 3;
	sub.s32 	%r27, %r36, %r26;
	setp.eq.s32 	%p38, %r27, 0;
	selp.b32 	%r28, 200, 0, %p38;
	cvt.rn.f32.u32 	%f250, %r28;
	setp.eq.s32 	%p39, %r27, 1;
	selp.b32 	%r29, 200, 0, %p39;
	cvt.rn.f32.u32 	%f251, %r29;
	setp.eq.s32 	%p40, %r27, 2;
	selp.b32 	%r30, 200, 0, %p40;
	cvt.rn.f32.u32 	%f252, %r30;
	mul.f32 	%f253, %f301, 0f3F000000;
	fma.rn.f32 	%f254, %f70, %f250, %f302;
	fma.rn.f32 	%f255, %f70, %f251, %f303;
	fma.rn.f32 	%f256, %f70, %f252, %f304;
	fma.rn.f32 	%f257, %f253, %f250, %f254;
	fma.rn.f32 	%f258, %f253, %f251, %f255;
	fma.rn.f32 	%f259, %f253, %f252, %f256;
	add.f32 	%f302, %f257, 0f41200000;
	add.f32 	%f303, %f258, 0f41200000;
	add.f32 	%f304, %f259, 0f41200000;
$L__BB0_28:
	ld.param.u32 	%r33, [_Z5traceR4Vec3IfES1_P8TriangleiPS0_ii_param_5];
	add.s32 	%r36, %r36, 1;
	setp.ne.s32 	%p41, %r36, %r33;
	@%p41 bra 	$L__BB0_9;
	add.f32 	%f305, %f302, 0f41200000;
	add.f32 	%f306, %f303, 0f41200000;
	add.f32 	%f307, %f304, 0f41200000;
$L__BB0_30:
	st.param.v2.f32 	[func_retval0], {%f305, %f306};
	st.param.f32 	[func_retval0+8], %f307;
	ret;

}
	// .globl	_Z12trace_kernelPfP8TriangleP4Vec3IfES4_
.visible .entry _Z12trace_kernelPfP8TriangleP4Vec3IfES4_(
	.param .u64 .ptr .align 1 _Z12trace_kernelPfP8TriangleP4Vec3IfES4__param_0,
	.param .u64 .ptr .align 1 _Z12trace_kernelPfP8TriangleP4Vec3IfES4__param_1,
	.param .u64 .ptr .align 1 _Z12trace_kernelPfP8TriangleP4Vec3IfES4__param_2,
	.param .u64 .ptr .align 1 _Z12trace_kernelPfP8TriangleP4Vec3IfES4__param_3
)
{
	.local .align 4 .b8 	__local_depot1[24];
	.reg .b64 	%SP;
	.reg .b64 	%SPL;
	.reg .pred 	%p<2>;
	.reg .b32 	%r<16>;
	.reg .b32 	%f<23>;
	.reg .b64 	%rd<14>;
	.reg .b64 	%fd<18>;

	mov.u64 	%SPL, __local_depot1;
	cvta.local.u64 	%SP, %SPL;
	ld.param.u64 	%rd5, [_Z12trace_kernelPfP8TriangleP4Vec3IfES4__param_0];
	ld.param.u64 	%rd2, [_Z12trace_kernelPfP8TriangleP4Vec3IfES4__param_1];
	ld.param.u64 	%rd3, [_Z12trace_kernelPfP8TriangleP4Vec3IfES4__param_2];
	ld.param.u64 	%rd4, [_Z12trace_kernelPfP8TriangleP4Vec3IfES4__param_3];
	cvta.to.global.u64 	%rd6, %rd5;
	add.u64 	%rd7, %SP, 0;
	add.u64 	%rd1, %SPL, 0;
	mov.u32 	%r3, %tid.x;
	mov.u32 	%r4, %ctaid.x;
	mov.u32 	%r5, %ntid.x;
	mad.lo.s32 	%r1, %r4, %r5, %r3;
	mov.u32 	%r6, %tid.y;
	mov.u32 	%r7, %ctaid.y;
	mov.u32 	%r8, %ntid.y;
	mad.lo.s32 	%r2, %r7, %r8, %r6;
	ld.global.f32 	%f6, [%rd6];
	ld.global.f32 	%f7, [%rd6+4];
	ld.global.f32 	%f8, [%rd6+12];
	ld.global.f32 	%f9, [%rd6+16];
	ld.global.f32 	%f1, [%rd6+20];
	ld.global.f32 	%f2, [%rd6+24];
	cvt.rn.f64.s32 	%fd1, %r1;
	add.f64 	%fd2, %fd1, 0d3FE0000000000000;
	cvt.f64.f32 	%fd3, %f6;
	mul.f64 	%fd4, %fd2, %fd3;
	fma.rn.f64 	%fd5, %fd4, 0d4000000000000000, 0dBFF0000000000000;
	cvt.f64.f32 	%fd6, %f9;
	mul.f64 	%fd7, %fd5, %fd6;
	cvt.f64.f32 	%fd8, %f8;
	mul.f64 	%fd9, %fd7, %fd8;
	cvt.rn.f32.f64 	%f3, %fd9;
	cvt.rn.f64.u32 	%fd10, %r2;
	add.f64 	%fd11, %fd10, 0d3FE0000000000000;
	cvt.f64.f32 	%fd12, %f7;
	mul.f64 	%fd13, %fd11, %fd12;
	fma.rn.f64 	%fd14, %fd11, %fd12, %fd13;
	mov.f64 	%fd15, 0d3FF0000000000000;
	sub.f64 	%fd16, %fd15, %fd14;
	mul.f64 	%fd17, %fd16, %fd6;
	cvt.rn.f32.f64 	%f4, %fd17;
	st.local.f32 	[%rd1], %f3;
	st.local.f32 	[%rd1+4], %f4;
	mov.b32 	%r9, 1073741824;
	st.local.u32 	[%rd1+8], %r9;
	mul.f32 	%f10, %f4, %f4;
	fma.rn.f32 	%f11, %f3, %f3, %f10;
	add.f32 	%f5, %f11, 0f40800000;
	setp.leu.f32 	%p1, %f5, 0f00000000;
	@%p1 bra 	$L__BB1_2;
	sqrt.rn.f32 	%f12, %f5;
	rcp.rn.f32 	%f13, %f12;
	mul.f32 	%f14, %f13, %f3;
	st.local.f32 	[%rd1], %f14;
	mul.f32 	%f15, %f13, %f4;
	st.local.f32 	[%rd1+4], %f15;
	add.f32 	%f16, %f13, %f13;
	st.local.f32 	[%rd1+8], %f16;
$L__BB1_2:
	cvt.rzi.s32.f32 	%r10, %f2;
	cvt.rzi.s32.f32 	%r11, %f1;
	add.u64 	%rd8, %SP, 12;
	add.u64 	%rd9, %SPL, 12;
	cvta.to.global.u64 	%rd10, %rd4;
	mov.b32 	%r12, 0;
	st.local.u32 	[%rd9], %r12;
	st.local.u32 	[%rd9+4], %r12;
	mov.b32 	%r13, 1088421888;
	st.local.u32 	[%rd9+8], %r13;
	{ // callseq 1, 0
	.param .b64 param0;
	st.param.b64 	[param0], %rd8;
	.param .b64 param1;
	st.param.b64 	[param1], %rd7;
	.param .b64 param2;
	st.param.b64 	[param2], %rd2;
	.param .b32 param3;
	st.param.b32 	[param3], %r11;
	.param .b64 param4;
	st.param.b64 	[param4], %rd3;
	.param .b32 param5;
	st.param.b32 	[param5], %r10;
	.param .b32 param6;
	st.param.b32 	[param6], 0;
	.param .align 16 .b8 retval0[12];
	call.uni (retval0), 
	_Z5traceR4Vec3IfES1_P8TriangleiPS0_ii, 
	(
	param0, 
	param1, 
	param2, 
	param3, 
	param4, 
	param5, 
	param6
	);
	ld.param.v2.f32 	{%f17, %f18}, [retval0];
	ld.param.f32 	%f19, [retval0+8];
	} // callseq 1
	shl.b32 	%r14, %r2, 10;
	add.s32 	%r15, %r14, %r1;
	mul.wide.s32 	%rd12, %r15, 12;
	add.s64 	%rd13, %rd10, %rd12;
	st.global.f32 	[%rd13], %f17;
	st.global.f32 	[%rd13+4], %f18;
	st.global.f32 	[%rd13+8], %f19;
	ret;

}


// ===== COMPILED SASS (sm_100) =====

	.target	sm_100

	.elftype	@"ET_EXEC"


//--------------------- .note.nv.tkinfo           --------------------------
	.section	.note.nv.tkinfo,"",@"SHT_NOTE"
	.sectionflags	@"SHF_NOTE_NV_TKINFO"
	.tkinfo
        /*0018*/ 	.word	0x00000002
        /*0030*/ 	.string	""
        /*0030*/ 	.string	"ptxas"
        /*0030*/ 	.string	"Cuda compilation tools, release 13.0, V13.0.88"
        /*0030*/ 	.string	"Build cuda_13.0.r13.0/compiler.36424714_0"
        /*0030*/ 	.string	"-arch sm_100 -m 64 "



//--------------------- .note.nv.cuinfo           --------------------------
	.section	.note.nv.cuinfo,"",@"SHT_NOTE"
	.sectionflags	@"SHF_NOTE_NV_CUINFO"
        /*0018*/ 	.short	0x0002
        /*001a*/ 	.short	0x0064
        /*001c*/ 	.short	0x0082
	.zero		2


//--------------------- .nv.info                  --------------------------
	.section	.nv.info,"",@"SHT_CUDA_INFO"
	.align	4


	//----- nvinfo : EIATTR_REGCOUNT
	.align		4
        /*0000*/ 	.byte	0x04, 0x2f
        /*0002*/ 	.short	(.L_1 - .L_0)
	.align		4
.L_0:
        /*0004*/ 	.word	index@(_Z12trace_kernelPfP8TriangleP4Vec3IfES4_)
        /*0008*/ 	.word	0x00000098


	//----- nvinfo : EIATTR_FRAME_SIZE
	.align		4
.L_1:
        /*000c*/ 	.byte	0x04, 0x11
        /*000e*/ 	.short	(.L_3 - .L_2)
	.align		4
.L_2:
        /*0010*/ 	.word	index@($__internal_2_$__cuda_sm20_sqrt_rn_f32_slowpath)
        /*0014*/ 	.word	0x00000018


	//----- nvinfo : EIATTR_FRAME_SIZE
	.align		4
.L_3:
        /*0018*/ 	.byte	0x04, 0x11
        /*001a*/ 	.short	(.L_5 - .L_4)
	.align		4
.L_4:
        /*001c*/ 	.word	index@($__internal_1_$__cuda_sm20_rcp_rn_f32_slowpath)
        /*0020*/ 	.word	0x00000018


	//----- nvinfo : EIATTR_FRAME_SIZE
	.align		4
.L_5:
        /*0024*/ 	.byte	0x04, 0x11
        /*0026*/ 	.short	(.L_7 - .L_6)
	.align		4
.L_6:
        /*0028*/ 	.word	index@($__internal_0_$__cuda_sm20_div_rn_f64_full)
        /*002c*/ 	.word	0x00000018


	//----- nvinfo : EIATTR_FRAME_SIZE
	.align		4
.L_7:
        /*0030*/ 	.byte	0x04, 0x11
        /*0032*/ 	.short	(.L_9 - .L_8)
	.align		4
.L_8:
        /*0034*/ 	.word	index@($_Z12trace_kernelPfP8TriangleP4Vec3IfES4_$_Z5traceR4Vec3IfES1_P8TriangleiPS0_ii)
        /*0038*/ 	.word	0x00000018


	//----- nvinfo : EIATTR_FRAME_SIZE
	.align		4
.L_9:
        /*003c*/ 	.byte	0x04, 0x11
        /*003e*/ 	.short	(.L_11 - .L_10)
	.align		4
.L_10:
        /*0040*/ 	.word	index@(_Z12trace_kernelPfP8TriangleP4Vec3IfES4_)
        /*0044*/ 	.word	0x00000018


	//----- nvinfo : EIATTR_MIN_STACK_SIZE
	.align		4
.L_11:
        /*0048*/ 	.byte	0x04, 0x12
        /*004a*/ 	.short	(.L_13 - .L_12)
	.align		4
.L_12:
        /*004c*/ 	.word	index@(_Z12trace_kernelPfP8TriangleP4Vec3IfES4_)
        /*0050*/ 	.word	0x00000018
.L_13:


//--------------------- .nv.compat                --------------------------
	.section	.nv.compat,"",@"SHT_CUDA_COMPAT_INFO"
	.align	4
        /*0000*/ 	.byte	0x02, 0x09, 0x00, 0x00, 0x02, 0x02, 0x01, 0x00, 0x02, 0x05, 0x05, 0x00, 0x03, 0x07, 0x01, 0x01
        /*0010*/ 	.byte	0x02, 0x03, 0x00, 0x00, 0x02, 0x06, 0x01, 0x00, 0x04, 0x0b, 0x08, 0x00, 0x01, 0x00, 0x00, 0x00
        /*0020*/ 	.byte	0x00, 0x00, 0x00, 0x00


//--------------------- .nv.info._Z12trace_kernelPfP8TriangleP4Vec3IfES4_ --------------------------
	.section	.nv.info._Z12trace_kernelPfP8TriangleP4Vec3IfES4_,"",@"SHT_CUDA_INFO"
	.sectionflags	@""
	.align	4


	//----- nvinfo : EIATTR_CUDA_API_VERSION
	.align		4
        /*0000*/ 	.byte	0x04, 0x37
        /*0002*/ 	.short	(.L_15 - .L_14)
.L_14:
        /*0004*/ 	.word	0x00000082


	//----- nvinfo : EIATTR_KPARAM_INFO
	.align		4
.L_15:
        /*0008*/ 	.byte	0x04, 0x17
        /*000a*/ 	.short	(.L_17 - .L_16)
.L_16:
        /*000c*/ 	.word	0x00000000
        /*0010*/ 	.short	0x0003
        /*0012*/ 	.short	0x0018
        /*0014*/ 	.byte	0x00, 0xf5, 0x21, 0x00


	//----- nvinfo : EIATTR_KPARAM_INFO
	.align		4
.L_17:
        /*0018*/ 	.byte	0x04, 0x17
        /*001a*/ 	.short	(.L_19 - .L_18)
.L_18:
        /*001c*/ 	.word	0x00000000
        /*0020*/ 	.short	0x0002
        /*0022*/ 	.short	0x0010
        /*0024*/ 	.byte	0x00, 0xf5, 0x21, 0x00


	//----- nvinfo : EIATTR_KPARAM_INFO
	.align		4
.L_19:
        /*0028*/ 	.byte	0x04, 0x17
        /*002a*/ 	.short	(.L_21 - .L_20)
.L_20:
        /*002c*/ 	.word	0x00000000
        /*0030*/ 	.short	0x0001
        /*0032*/ 	.short	0x0008
        /*0034*/ 	.byte	0x00, 0xf5, 0x21, 0x00


	//----- nvinfo : EIATTR_KPARAM_INFO
	.align		4
.L_21:
        /*0038*/ 	.byte	0x04, 0x17
        /*003a*/ 	.short	(.L_23 - .L_22)
.L_22:
        /*003c*/ 	.word	0x00000000
        /*0040*/ 	.short	0x0000
        /*0042*/ 	.short	0x0000
        /*0044*/ 	.byte	0x00, 0xf5, 0x21, 0x00


	//----- nvinfo : EIATTR_SPARSE_MMA_MASK
	.align		4
.L_23:
        /*0048*/ 	.byte	0x03, 0x50
        /*004a*/ 	.short	0x0000


	//----- nvinfo : EIATTR_MAXREG_COUNT
	.align		4
        /*004c*/ 	.byte	0x03, 0x1b
        /*004e*/ 	.short	0x00ff


	//----- nvinfo : EIATTR_MERCURY_ISA_VERSION
	.align		4
        /*0050*/ 	.byte	0x03, 0x5f
        /*0052*/ 	.short	0x0101


	//----- nvinfo : EIATTR_VRC_CTA_INIT_COUNT
	.align		4
        /*0054*/ 	.byte	0x02, 0x4a
	.zero		1
	.zero		1


	//----- nvinfo : EIATTR_EXIT_INSTR_OFFSETS
	.align		4
        /*0058*/ 	.byte	0x04, 0x1c
        /*005a*/ 	.short	(.L_25 - .L_24)


	//   ....[0]....
.L_24:
        /*005c*/ 	.word	0x000006f0


	//----- nvinfo : EIATTR_CRS_STACK_SIZE
	.align		4
.L_25:
        /*0060*/ 	.byte	0x04, 0x1e
        /*0062*/ 	.short	(.L_27 - .L_26)
.L_26:
        /*0064*/ 	.word	0x00000000


	//----- nvinfo : EIATTR_CBANK_PARAM_SIZE
	.align		4
.L_27:
        /*0068*/ 	.byte	0x03, 0x19
        /*006a*/ 	.short	0x0020


	//----- nvinfo : EIATTR_PARAM_CBANK
	.align		4
        /*006c*/ 	.byte	0x04, 0x0a
        /*006e*/ 	.short	(.L_29 - .L_28)
	.align		4
.L_28:
        /*0070*/ 	.word	index@(.nv.constant0._Z12trace_kernelPfP8TriangleP4Vec3IfES4_)
        /*0074*/ 	.short	0x0380
        /*0076*/ 	.short	0x0020


	//----- nvinfo : EIATTR_SW_WAR
	.align		4
.L_29:
        /*0078*/ 	.byte	0x04, 0x36
        /*007a*/ 	.short	(.L_31 - .L_30)
.L_30:
        /*007c*/ 	.word	0x00000008
.L_31:


//--------------------- .nv.callgraph             --------------------------
	.section	.nv.callgraph,"",@"SHT_CUDA_CALLGRAPH"
	.align	4
	.sectionentsize	8
	.align		4
        /*0000*/ 	.word	0x00000000
	.align		4
        /*0004*/ 	.word	0xffffffff
	.align		4
        /*0008*/ 	.word	0x00000000
	.align		4
        /*000c*/ 	.word	0xfffffffe
	.align		4
        /*0010*/ 	.word	0x00000000
	.align		4
        /*0014*/ 	.word	0xfffffffd
	.align		4
        /*0018*/ 	.word	0x00000000
	.align		4
        /*001c*/ 	.word	0xfffffffc


//--------------------- .text._Z12trace_kernelPfP8TriangleP4Vec3IfES4_ --------------------------
	.section	.text._Z12trace_kernelPfP8TriangleP4Vec3IfES4_,"ax",@progbits
	.align	128
        .global         _Z12trace_kernelPfP8TriangleP4Vec3IfES4_
        .type           _Z12trace_kernelPfP8TriangleP4Vec3IfES4_,@function
        .size           _Z12trace_kernelPfP8TriangleP4Vec3IfES4_,(.L_x_89 - _Z12trace_kernelPfP8TriangleP4Vec3IfES4_)
        .other          _Z12trace_kernelPfP8TriangleP4Vec3IfES4_,@"STO_CUDA_ENTRY STV_DEFAULT"
_Z12trace_kernelPfP8TriangleP4Vec3IfES4_:
.text._Z12trace_kernelPfP8TriangleP4Vec3IfES4_:
[----:B------:R-:W0:Y:S08]  /*0000*/  LDC R1, c[0x0][0x37c] ;  /* 0x0000df00ff017b82 */ /* 0x000e300000000800 */
[----:B------:R-:W1:Y:S01]  /*0010*/  LDC.64 R4, c[0x0][0x380] ;  /* 0x0000e000ff047b82 */ /* 0x000e620000000a00 */
[----:B------:R-:W1:Y:S01]  /*0020*/  LDCU.64 UR36, c[0x0][0x358] ;  /* 0x00006b00ff2477ac */ /* 0x000e620008000a00 */
[----:B0-----:R-:W-:Y:S01]  /*0030*/  VIADD R1, R1, 0xffffffe8 ;  /* 0xffffffe801017836 */ /* 0x001fe20000000000 */
[----:B-1----:R-:W2:Y:S04]  /*0040*/  LDG.E R12, desc[UR36][R4.64+0x4] ;  /* 0x00000424040c7981 */ /* 0x002ea8000c1e1900 */
[----:B------:R-:W3:Y:S04]  /*0050*/  LDG.E R0, desc[UR36][R4.64] ;  /* 0x0000002404007981 */ /* 0x000ee8000c1e1900 */
[----:B------:R-:W4:Y:S04]  /*0060*/  LDG.E R17, desc[UR36][R4.64+0x10] ;  /* 0x0000102404117981 */ /* 0x000f28000c1e1900 */
[----:B------:R-:W4:Y:S01]  /*0070*/  LDG.E R3, desc[UR36][R4.64+0xc] ;  /* 0x00000c2404037981 */ /* 0x000f22000c1e1900 */
[----:B------:R-:W0:Y:S01]  /*0080*/  S2R R24, SR_TID.Y ;  /* 0x0000000000187919 */ /* 0x000e220000002200 */
[----:B------:R-:W1:Y:S01]  /*0090*/  LDCU UR5, c[0x0][0x2fc] ;  /* 0x00005f80ff0577ac */ /* 0x000e620008000800 */
[----:B------:R-:W1:Y:S01]  /*00a0*/  S2R R23, SR_TID.X ;  /* 0x0000000000177919 */ /* 0x000e620000002100 */
[----:B------:R-:W1:Y:S01]  /*00b0*/  LDC R6, c[0x0][0x360] ;  /* 0x0000d800ff067b82 */ /* 0x000e620000000800 */
[----:B------:R-:W5:Y:S04]  /*00c0*/  LDG.E R2, desc[UR36][R4.64+0x14] ;  /* 0x0000142404027981 */ /* 0x000f68000c1e1900 */
[----:B------:R0:W5:Y:S03]  /*00d0*/  LDG.E R16, desc[UR36][R4.64+0x18] ;  /* 0x0000182404107981 */ /* 0x000166000c1e1900 */
[----:B------:R-:W0:Y:S08]  /*00e0*/  S2UR UR6, SR_CTAID.Y ;  /* 0x00000000000679c3 */ /* 0x000e300000002600 */
[----:B------:R-:W0:Y:S08]  /*00f0*/  LDC R11, c[0x0][0x364] ;  /* 0x0000d900ff0b7b82 */ /* 0x000e300000000800 */
[----:B------:R-:W1:Y:S01]  /*0100*/  S2UR UR4, SR_CTAID.X ;  /* 0x00000000000479c3 */ /* 0x000e620000002500 */
[----:B0-----:R-:W-:-:S04]  /*0110*/  IMAD R24, R11, UR6, R24 ;  /* 0x000000060b187c24 */ /* 0x001fc8000f8e0218 */
[----:B------:R-:W0:Y:S01]  /*0120*/  I2F.F64.U32 R4, R24 ;  /* 0x0000001800047312 */ /* 0x000e220000201800 */
[----:B-1----:R-:W-:-:S07]  /*0130*/  IMAD R23, R6, UR4, R23 ;  /* 0x0000000406177c24 */ /* 0x002fce000f8e0217 */
[----:B------:R-:W1:Y:S01]  /*0140*/  I2F.F64 R6, R23 ;  /* 0x0000001700067312 */ /* 0x000e620000201c00 */
[----:B0-----:R-:W-:Y:S02]  /*0150*/  DADD R10, R4, 0.5 ;  /* 0x3fe00000040a7429 */ /* 0x001fe40000000000 */
[----:B-1----:R-:W-:Y:S01]  /*0160*/  DADD R6, R6, 0.5 ;  /* 0x3fe0000006067429 */ /* 0x002fe20000000000 */
[----:B------:R-:W0:Y:S01]  /*0170*/  LDCU UR4, c[0x0][0x2f8] ;  /* 0x00005f00ff0477ac */ /* 0x000e220008000800 */
[----:B------:R-:W-:Y:S03]  /*0180*/  BSSY.RECONVERGENT B7, `(.L_x_0) ;  /* 0x000003c000077945 */ /* 0x000fe60003800200 */
[----:B--2---:R-:W1:Y:S08]  /*0190*/  F2F.F64.F32 R12, R12 ;  /* 0x0000000c000c7310 */ /* 0x004e700000201800 */
[----:B---3--:R-:W2:Y:S01]  /*01a0*/  F2F.F64.F32 R8, R0 ;  /* 0x0000000000087310 */ /* 0x008ea20000201800 */
[----:B-1----:R-:W-:-:S07]  /*01b0*/  DMUL R14, R10, R12 ;  /* 0x0000000c0a0e7228 */ /* 0x002fce0000000000 */
[----:B----4-:R-:W1:Y:S01]  /*01c0*/  F2F.F64.F32 R4, R17 ;  /* 0x0000001100047310 */ /* 0x010e620000201800 */
[----:B--2---:R-:W-:Y:S01]  /*01d0*/  DMUL R6, R6, R8 ;  /* 0x0000000806067228 */ /* 0x004fe20000000000 */
[----:B------:R-:W-:Y:S01]  /*01e0*/  IMAD.MOV.U32 R8, RZ, RZ, 0x0 ;  /* 0x00000000ff087424 */ /* 0x000fe200078e00ff */
[----:B------:R-:W-:Y:S01]  /*01f0*/  MOV R9, 0x40000000 ;  /* 0x4000000000097802 */ /* 0x000fe20000000f00 */
[----:B------:R-:W-:-:S05]  /*0200*/  DFMA R14, R10, R12, R14 ;  /* 0x0000000c0a0e722b */ /* 0x000fca000000000e */
[----:B------:R-:W-:Y:S01]  /*0210*/  DFMA R6, R6, R8, -1 ;  /* 0xbff000000606742b */ /* 0x000fe20000000008 */
[----:B------:R-:W2:Y:S02]  /*0220*/  F2F.F64.F32 R8, R3 ;  /* 0x0000000300087310 */ /* 0x000ea40000201800 */
[----:B------:R-:W-:-:S05]  /*0230*/  DADD R14, -R14, 1 ;  /* 0x3ff000000e0e7429 */ /* 0x000fca0000000100 */
[----:B-1----:R-:W-:-:S03]  /*0240*/  DMUL R6, R6, R4 ;  /* 0x0000000406067228 */ /* 0x002fc60000000000 */
[----:B------:R-:W-:-:S05]  /*0250*/  DMUL R14, R4, R14 ;  /* 0x0000000e040e7228 */ /* 0x000fca0000000000 */
[----:B--2---:R-:W-:Y:S01]  /*0260*/  DMUL R6, R6, R8 ;  /* 0x0000000806067228 */ /* 0x004fe20000000000 */
[----:B------:R-:W1:Y:S08]  /*0270*/  F2F.F32.F64 R19, R14 ;  /* 0x0000000e00137310 */ /* 0x000e700000301000 */
[----:B------:R-:W2:Y:S01]  /*0280*/  F2F.F32.F64 R18, R6 ;  /* 0x0000000600127310 */ /* 0x000ea20000301000 */
[----:B------:R-:W-:-:S02]  /*0290*/  IMAD.MOV.U32 R0, RZ, RZ, 0x40000000 ;  /* 0x40000000ff007424 */ /* 0x000fc400078e00ff */
[----:B-1----:R-:W-:-:S03]  /*02a0*/  FMUL R3, R19, R19 ;  /* 0x0000001313037220 */ /* 0x002fc60000400000 */
[----:B------:R1:W-:Y:S04]  /*02b0*/  STL [R1+0x8], R0 ;  /* 0x0000080001007387 */ /* 0x0003e80000100800 */
[----:B--2---:R1:W-:Y:S01]  /*02c0*/  STL.64 [R1], R18 ;  /* 0x0000001201007387 */ /* 0x0043e20000100a00 */
[----:B------:R-:W-:-:S05]  /*02d0*/  FFMA R3, R18, R18, R3 ;  /* 0x0000001212037223 */ /* 0x000fca0000000003 */
[----:B------:R-:W-:Y:S02]  /*02e0*/  FSETP.GT.AND P0, PT, R3, -4, PT ;  /* 0xc08000000300780b */ /* 0x000fe40003f04000 */
[----:B0-----:R-:W-:-:S05]  /*02f0*/  IADD3 R17, P1, PT, R1, UR4, RZ ;  /* 0x0000000401117c10 */ /* 0x001fca000ff3e0ff */
[----:B------:R-:W-:-:S06]  /*0300*/  IMAD.X R22, RZ, RZ, UR5, P1 ;  /* 0x00000005ff167e24 */ /* 0x000fcc00088e06ff */
[----:B-1----:R-:W-:Y:S05]  /*0310*/  @!P0 BRA `(.L_x_1) ;  /* 0x0000000000888947 */ /* 0x002fea0003800000 */
[----:B------:R-:W-:Y:S01]  /*0320*/  FADD R4, R3, 4 ;  /* 0x4080000003047421 */ /* 0x000fe20000000000 */
[----:B------:R-:W-:Y:S03]  /*0330*/  BSSY.RECONVERGENT B6, `(.L_x_2) ;  /* 0x000000d000067945 */ /* 0x000fe60003800200 */
[----:B------:R0:W1:Y:S01]  /*0340*/  MUFU.RSQ R3, R4 ;  /* 0x0000000400037308 */ /* 0x0000620000001400 */
[----:B------:R-:W-:-:S04]  /*0350*/  IADD3 R0, PT, PT, R4, -0xd000000, RZ ;  /* 0xf300000004007810 */ /* 0x000fc80007ffe0ff */
[----:B------:R-:W-:-:S13]  /*0360*/  ISETP.GT.U32.AND P0, PT, R0, 0x727fffff, PT ;  /* 0x727fffff0000780c */ /* 0x000fda0003f04070 */
[----:B01----:R-:W-:Y:S05]  /*0370*/  @!P0 BRA `(.L_x_3) ;  /* 0x0000000000108947 */ /* 0x003fea0003800000 */
[----:B------:R-:W-:Y:S01]  /*0380*/  MOV R20, 0x3b0 ;  /* 0x000003b000147802 */ /* 0x000fe20000000f00 */
[----:B------:R-:W-:-:S07]  /*0390*/  IMAD.MOV.U32 R21, RZ, RZ, 0x0 ;  /* 0x00000000ff157424 */ /* 0x000fce00078e00ff */
[----:B-----5:R-:W-:Y:S05]  /*03a0*/  CALL.REL.NOINC `($__internal_2_$__cuda_sm20_sqrt_rn_f32_slowpath) ;  /* 0x0000004400f87944 */ /* 0x020fea0003c00000 */
[----:B------:R-:W-:Y:S05]  /*03b0*/  BRA `(.L_x_4) ;  /* 0x0000000000107947 */ /* 0x000fea0003800000 */
.L_x_3:
[----:B------:R-:W-:Y:S01]  /*03c0*/  FMUL.FTZ R5, R4, R3 ;  /* 0x0000000304057220 */ /* 0x000fe20000410000 */
[----:B------:R-:W-:-:S03]  /*03d0*/  FMUL.FTZ R3, R3, 0.5 ;  /* 0x3f00000003037820 */ /* 0x000fc60000410000 */
[----:B------:R-:W-:-:S04]  /*03e0*/  FFMA R4, -R5, R5, R4 ;  /* 0x0000000505047223 */ /* 0x000fc80000000104 */
[----:B------:R-:W-:-:S07]  /*03f0*/  FFMA R4, R4, R3, R5 ;  /* 0x0000000304047223 */ /* 0x000fce0000000005 */
.L_x_4:
[----:B------:R-:W-:Y:S05]  /*0400*/  BSYNC.RECONVERGENT B6 ;  /* 0x0000000000067941 */ /* 0x000fea0003800200 */
.L_x_2:
[----:B------:R-:W-:Y:S01]  /*0410*/  IADD3 R0, PT, PT, R4, 0x1800000, RZ ;  /* 0x0180000004007810 */ /* 0x000fe20007ffe0ff */
[----:B------:R-:W-:Y:S03]  /*0420*/  BSSY.RECONVERGENT B6, `(.L_x_5) ;  /* 0x000000c000067945 */ /* 0x000fe60003800200 */
[----:B------:R-:W-:-:S04]  /*0430*/  LOP3.LUT R0, R0, 0x7f800000, RZ, 0xc0, !PT ;  /* 0x7f80000000007812 */ /* 0x000fc800078ec0ff */
[----:B------:R-:W-:-:S13]  /*0440*/  ISETP.GT.U32.AND P0, PT, R0, 0x1ffffff, PT ;  /* 0x01ffffff0000780c */ /* 0x000fda0003f04070 */
[----:B------:R-:W-:Y:S05]  /*0450*/  @P0 BRA `(.L_x_6) ;  /* 0x0000000000100947 */ /* 0x000fea0003800000 */
[----:B------:R-:W-:Y:S01]  /*0460*/  MOV R20, 0x490 ;  /* 0x0000049000147802 */ /* 0x000fe20000000f00 */
[----:B------:R-:W-:-:S07]  /*0470*/  IMAD.MOV.U32 R21, RZ, RZ, 0x0 ;  /* 0x00000000ff157424 */ /* 0x000fce00078e00ff */
[----:B-----5:R-:W-:Y:S05]  /*0480*/  CALL.REL.NOINC `($__internal_1_$__cuda_sm20_rcp_rn_f32_slowpath) ;  /* 0x0000004000e87944 */ /* 0x020fea0003c00000 */
[----:B------:R-:W-:Y:S05]  /*0490*/  BRA `(.L_x_7) ;  /* 0x0000000000107947 */ /* 0x000fea0003800000 */
.L_x_6:
[----:B------:R-:W0:Y:S02]  /*04a0*/  MUFU.RCP R3, R4 ;  /* 0x0000000400037308 */ /* 0x000e240000001000 */
[----:B0-----:R-:W-:-:S04]  /*04b0*/  FFMA R0, R3, R4, -1 ;  /* 0xbf80000003007423 */ /* 0x001fc80000000004 */
[----:B------:R-:W-:-:S04]  /*04c0*/  FADD.FTZ R0, -R0, -RZ ;  /* 0x800000ff00007221 */ /* 0x000fc80000010100 */
[----:B------:R-:W-:-:S07]  /*04d0*/  FFMA R4, R3, R0, R3 ;  /* 0x0000000003047223 */ /* 0x000fce0000000003 */
.L_x_7:
[----:B------:R-:W-:Y:S05]  /*04e0*/  BSYNC.RECONVERGENT B6 ;  /* 0x0000000000067941 */ /* 0x000fea0003800200 */
.L_x_5:
[-C--:B------:R-:W-:Y:S01]  /*04f0*/  FMUL R18, R18, R4.reuse ;  /* 0x0000000412127220 */ /* 0x080fe20000400000 */
[----:B------:R-:W-:Y:S01]  /*0500*/  FMUL R19, R19, R4 ;  /* 0x0000000413137220 */ /* 0x000fe20000400000 */
[----:B------:R-:W-:-:S04]  /*0510*/  FADD R4, R4, R4 ;  /* 0x0000000404047221 */ /* 0x000fc80000000000 */
[----:B------:R0:W-:Y:S04]  /*0520*/  STL.64 [R1], R18 ;  /* 0x0000001201007387 */ /* 0x0001e80000100a00 */
[----:B------:R0:W-:Y:S02]  /*0530*/  STL [R1+0x8], R4 ;  /* 0x0000080401007387 */ /* 0x0001e40000100800 */
.L_x_1:
[----:B------:R-:W-:Y:S05]  /*0540*/  BSYNC.RECONVERGENT B7 ;  /* 0x0000000000077941 */ /* 0x000fea0003800200 */
.L_x_0:
[----:B------:R-:W-:Y:S01]  /*0550*/  STL [R1+0xc], RZ ;  /* 0x00000cff01007387 */ /* 0x000fe20000100800 */
[----:B------:R-:W1:Y:S01]  /*0560*/  LDCU.64 UR4, c[0x0][0x388] ;  /* 0x00007100ff0477ac */ /* 0x000e620008000a00 */
[----:B-----5:R2:W3:Y:S01]  /*0570*/  F2I.TRUNC.NTZ R11, R16 ;  /* 0x00000010000b7305 */ /* 0x0204e2000020f100 */
[----:B------:R-:W-:Y:S01]  /*0580*/  MOV R15, 0x40e00000 ;  /* 0x40e00000000f7802 */ /* 0x000fe20000000f00 */
[----:B------:R-:W-:Y:S01]  /*0590*/  IMAD.MOV.U32 R14, RZ, RZ, RZ ;  /* 0x000000ffff0e7224 */ /* 0x000fe200078e00ff */
[----:B------:R-:W4:Y:S01]  /*05a0*/  LDCU.64 UR6, c[0x0][0x390] ;  /* 0x00007200ff0677ac */ /* 0x000f220008000a00 */
[----:B0-----:R-:W-:Y:S01]  /*05b0*/  IADD3 R4, P0, PT, R17, 0xc, RZ ;  /* 0x0000000c11047810 */ /* 0x001fe20007f1e0ff */
[--C-:B------:R-:W-:Y:S01]  /*05c0*/  IMAD.MOV.U32 R7, RZ, RZ, R22.reuse ;  /* 0x000000ffff077224 */ /* 0x100fe200078e0016 */
[----:B------:R-:W-:Y:S01]  /*05d0*/  MOV R6, R17 ;  /* 0x0000001100067202 */ /* 0x000fe20000000f00 */
[----:B------:R0:W-:Y:S01]  /*05e0*/  STL.64 [R1+0x10], R14 ;  /* 0x0000100e01007387 */ /* 0x0001e20000100a00 */
[----:B------:R2:W2:Y:S01]  /*05f0*/  F2I.TRUNC.NTZ R10, R2 ;  /* 0x00000002000a7305 */ /* 0x0004a2000020f100 */
[----:B------:R-:W-:Y:S01]  /*0600*/  IMAD.X R5, RZ, RZ, R22, P0 ;  /* 0x000000ffff057224 */ /* 0x000fe200000e0616 */
[----:B------:R-:W-:-:S02]  /*0610*/  MOV R20, 0x690 ;  /* 0x0000069000147802 */ /* 0x000fc40000000f00 */
[----:B------:R-:W-:Y:S02]  /*0620*/  MOV R21, 0x0 ;  /* 0x0000000000157802 */ /* 0x000fe40000000f00 */
[----:B-1----:R-:W-:Y:S01]  /*0630*/  MOV R8, UR4 ;  /* 0x0000000400087c02 */ /* 0x002fe20008000f00 */
[----:B------:R-:W-:Y:S02]  /*0640*/  IMAD.U32 R9, RZ, RZ, UR5 ;  /* 0x00000005ff097e24 */ /* 0x000fe4000f8e00ff */
[----:B0-----:R-:W-:Y:S01]  /*0650*/  HFMA2 R14, -RZ, RZ, 0, 0 ;  /* 0x00000000ff0e7431 */ /* 0x001fe200000001ff */
[----:B----4-:R-:W-:Y:S01]  /*0660*/  MOV R12, UR6 ;  /* 0x00000006000c7c02 */ /* 0x010fe20008000f00 */
[----:B---3--:R-:W-:-:S07]  /*0670*/  IMAD.U32 R13, RZ, RZ, UR7 ;  /* 0x00000007ff0d7e24 */ /* 0x008fce000f8e00ff */
[----:B--2---:R-:W-:Y:S05]  /*0680*/  CALL.REL.NOINC `($_Z12trace_kernelPfP8TriangleP4Vec3IfES4_$_Z5traceR4Vec3IfES1_P8TriangleiPS0_ii) ;  /* 0x00000000001c7944 */ /* 0x004fea0003c00000 */
[----:B------:R-:W0:Y:S01]  /*0690*/  LDC.64 R2, c[0x0][0x398] ;  /* 0x0000e600ff027b82 */ /* 0x000e220000000a00 */
[----:B------:R-:W-:-:S04]  /*06a0*/  IMAD R23, R24, 0x400, R23 ;  /* 0x0000040018177824 */ /* 0x000fc800078e0217 */
[----:B0-----:R-:W-:-:S05]  /*06b0*/  IMAD.WIDE R2, R23, 0xc, R2 ;  /* 0x0000000c17027825 */ /* 0x001fca00078e0202 */
[----:B------:R-:W-:Y:S04]  /*06c0*/  STG.E desc[UR36][R2.64], R4 ;  /* 0x0000000402007986 */ /* 0x000fe8000c101924 */
[----:B------:R-:W-:Y:S04]  /*06d0*/  STG.E desc[UR36][R2.64+0x4], R5 ;  /* 0x0000040502007986 */ /* 0x000fe8000c101924 */
[----:B------:R-:W-:Y:S01]  /*06e0*/  STG.E desc[UR36][R2.64+0x8], R6 ;  /* 0x0000080602007986 */ /* 0x000fe2000c101924 */
[----:B------:R-:W-:Y:S05]  /*06f0*/  EXIT ;  /* 0x000000000000794d */ /* 0x000fea0003800000 */
        .type           $_Z12trace_kernelPfP8TriangleP4Vec3IfES4_$_Z5traceR4Vec3IfES1_P8TriangleiPS0_ii,@function
        .size           $_Z12trace_kernelPfP8TriangleP4Vec3IfES4_$_Z5traceR4Vec3IfES1_P8TriangleiPS0_ii,($__internal_0_$__cuda_sm20_div_rn_f64_full - $_Z12trace_kernelPfP8TriangleP4Vec3IfES4_$_Z5traceR4Vec3IfES1_P8TriangleiPS0_ii)
$_Z12trace_kernelPfP8TriangleP4Vec3IfES4_$_Z5traceR4Vec3IfES1_P8TriangleiPS0_ii:
[----:B------:R-:W-:-:S05]  /*0700*/  IADD3 R1, PT, PT, R1, -0x140, RZ ;  /* 0xfffffec001017810 */ /* 0x000fca0007ffe0ff */
[----:B------:R-:W-:Y:S04]  /*0710*/  STL [R1+0x134], R143 ;  /* 0x0001348f01007387 */ /* 0x000fe80000100800 */
        /* <DEDUP_REMOVED lines=61> */
[----:B------:R0:W-:Y:S04]  /*0af0*/  STL [R1+0xa4], R70 ;  /* 0x0000a44601007387 */ /* 0x0001e80000100800 */
[----:B------:R1:W-:Y:S04]  /*0b00*/  STL [R1+0xa0], R69 ;  /* 0x0000a04501007387 */ /* 0x0003e80000100800 */
[----:B------:R2:W-:Y:S01]  /*0b10*/  STL [R1+0x9c], R68 ;  /* 0x00009c4401007387 */ /* 0x0005e20000100800 */
[----:B0-----:R-:W0:Y:S05]  /*0b20*/  BMOV.32.CLEAR R70, B10 ;  /* 0x000000000a467355 */ /* 0x001e2a0000100000 */
[----:B------:R3:W-:Y:S01]  /*0b30*/  STL [R1+0x98], R63 ;  /* 0x0000983f01007387 */ /* 0x0007e20000100800 */
[----:B-1----:R-:W1:Y:S05]  /*0b40*/  BMOV.32.CLEAR R69, B9 ;  /* 0x0000000009457355 */ /* 0x002e6a0000100000 */
[----:B------:R4:W-:Y:S01]  /*0b50*/  STL [R1+0x94], R62 ;  /* 0x0000943e01007387 */ /* 0x0009e20000100800 */
[----:B--2---:R-:W2:Y:S05]  /*0b60*/  BMOV.32.CLEAR R68, B8 ;  /* 0x0000000008447355 */ /* 0x004eaa0000100000 */
[----:B---3--:R-:W3:Y:S05]  /*0b70*/  BMOV.32.CLEAR R63, B7 ;  /* 0x00000000073f7355 */ /* 0x008eea0000100000 */
[----:B----4-:R-:W4:Y:S05]  /*0b80*/  BMOV.32.CLEAR R62, B6 ;  /* 0x00000000063e7355 */ /* 0x010f2a0000100000 */
[----:B------:R0:W-:Y:S04]  /*0b90*/  STL [R1+0x13c], R149 ;  /* 0x00013c9501007387 */ /* 0x0001e80000100800 */
[----:B------:R1:W-:Y:S04]  /*0ba0*/  STL [R1+0x138], R148 ;  /* 0x0001389401007387 */ /* 0x0003e80000100800 */
[----:B------:R2:W-:Y:S01]  /*0bb0*/  STL [R1+0x124], R135 ;  /* 0x0001248701007387 */ /* 0x0005e20000100800 */
[----:B0-----:R-:W-:-:S03]  /*0bc0*/  IMAD.MOV.U32 R149, RZ, RZ, R13 ;  /* 0x000000ffff957224 */ /* 0x001fc600078e000d */
[----:B------:R0:W-:Y:S01]  /*0bd0*/  STL [R1+0x120], R134 ;  /* 0x0001208601007387 */ /* 0x0001e20000100800 */
[----:B-1----:R-:W-:-:S03]  /*0be0*/  MOV R148, R12 ;  /* 0x0000000c00947202 */ /* 0x002fc60000000f00 */
[----:B------:R1:W-:Y:S01]  /*0bf0*/  STL [R1+0x3c], R24 ;  /* 0x00003c1801007387 */ /* 0x0003e20000100800 */
[----:B--2---:R-:W-:-:S03]  /*0c00*/  MOV R135, R9 ;  /* 0x0000000900877202 */ /* 0x004fc60000000f00 */
[----:B------:R2:W-:Y:S01]  /*0c10*/  STL [R1+0x38], R23 ;  /* 0x0000381701007387 */ /* 0x0005e20000100800 */
[----:B0-----:R-:W-:-:S03]  /*0c20*/  IMAD.MOV.U32 R134, RZ, RZ, R8 ;  /* 0x000000ffff867224 */ /* 0x001fc600078e0008 */
[----:B------:R0:W-:Y:S01]  /*0c30*/  STL [R1+0x18], R2 ;  /* 0x0000180201007387 */ /* 0x0001e20000100800 */
[----:B-1----:R-:W-:Y:S01]  /*0c40*/  MOV R24, R11 ;  /* 0x0000000b00187202 */ /* 0x002fe20000000f00 */
[----:B--2---:R-:W-:Y:S02]  /*0c50*/  IMAD.MOV.U32 R23, RZ, RZ, R10 ;  /* 0x000000ffff177224 */ /* 0x004fe400078e000a */
[----:B0-----:R-:W-:Y:S01]  /*0c60*/  IMAD.MOV.U32 R2, RZ, RZ, R14 ;  /* 0x000000ffff027224 */ /* 0x001fe200078e000e */
[----:B------:R-:W0:Y:S02]  /*0c70*/  LDCU UR4, c[0x0][0x2f8] ;  /* 0x00005f00ff0477ac */ /* 0x000e240008000800 */
[----:B0-----:R-:W-:-:S05]  /*0c80*/  IADD3 R4, PT, PT, R4, -UR4, RZ ;  /* 0x8000000404047c10 */ /* 0x001fca000fffe0ff */
[----:B------:R0:W5:Y:S04]  /*0c90*/  LDL R44, [R4] ;  /* 0x00000000042c7983 */ /* 0x0001680000100800 */
[----:B------:R0:W5:Y:S04]  /*0ca0*/  LDL R38, [R4+0x4] ;  /* 0x0000040004267983 */ /* 0x0001680000100800 */
[----:B------:R0:W5:Y:S01]  /*0cb0*/  LDL R31, [R4+0x8] ;  /* 0x00000800041f7983 */ /* 0x0001620000100800 */
[----:B------:R-:W1:Y:S01]  /*0cc0*/  LDCU UR5, c[0x0][0x2fc] ;  /* 0x00005f80ff0577ac */ /* 0x000e620008000800 */
[----:B------:R-:W2:Y:S01]  /*0cd0*/  LDC.64 R140, c[0x0][0x358] ;  /* 0x0000d600ff8c7b82 */ /* 0x000ea20000000a00 */
[----:B------:R-:W-:Y:S01]  /*0ce0*/  ISETP.NE.AND P0, PT, R23, RZ, PT ;  /* 0x000000ff1700720c */ /* 0x000fe20003f05270 */
[----:B------:R-:W-:Y:S01]  /*0cf0*/  BSSY.RECONVERGENT B7, `(.L_x_8) ;  /* 0x00000a8000077945 */ /* 0x000fe20003800200 */
[----:B------:R-:W-:Y:S01]  /*0d00*/  IADD3 R25, P1, PT, R1, UR4, RZ ;  /* 0x0000000401197c10 */ /* 0x000fe2000ff3e0ff */
[----:B------:R-:W-:Y:S01]  /*0d10*/  HFMA2 R45, -RZ, RZ, 0, 0 ;  /* 0x00000000ff2d7431 */ /* 0x000fe200000001ff */
[----:B------:R-:W-:-:S02]  /*0d20*/  IADD3 R37, PT, PT, R6, -UR4, RZ ;  /* 0x8000000406257c10 */ /* 0x000fc4000fffe0ff */
[----:B------:R-:W-:Y:S01]  /*0d30*/  CS2R R46, SRZ ;  /* 0x00000000002e7805 */ /* 0x000fe2000001ff00 */
[----:B------:R-:W-:Y:S02]  /*0d40*/  IMAD.MOV.U32 R36, RZ, RZ, 0x7f800000 ;  /* 0x7f800000ff247424 */ /* 0x000fe400078e00ff */
[----:B------:R-:W-:Y:S02]  /*0d50*/  IMAD.MOV.U32 R39, RZ, RZ, RZ ;  /* 0x000000ffff277224 */ /* 0x000fe400078e00ff */
[----:B-1----:R-:W-:Y:S02]  /*0d60*/  IMAD.X R30, RZ, RZ, UR5, P1 ;  /* 0x00000005ff1e7e24 */ /* 0x002fe400088e06ff */
[----:B0--34-:R-:W-:Y:S05]  /*0d70*/  @!P0 BRA `(.L_x_9) ;  /* 0x00000008007c8947 */ /* 0x019fea0003800000 */
[----:B------:R-:W3:Y:S04]  /*0d80*/  LDL R94, [R37+0x8] ;  /* 0x00000800255e7983 */ /* 0x000ee80000100800 */
[----:B------:R-:W4:Y:S04]  /*0d90*/  LDL R100, [R37+0x4] ;  /* 0x0000040025647983 */ /* 0x000f280000100800 */
[----:B------:R-:W2:Y:S01]  /*0da0*/  LDL R102, [R37] ;  /* 0x0000000025667983 */ /* 0x000ea20000100800 */
[----:B------:R-:W-:Y:S02]  /*0db0*/  MOV R36, 0x7f800000 ;  /* 0x7f80000000247802 */ /* 0x000fe40000000f00 */
[----:B------:R-:W-:Y:S01]  /*0dc0*/  CS2R R46, SRZ ;  /* 0x00000000002e7805 */ /* 0x000fe2000001ff00 */
[----:B------:R-:W-:Y:S01]  /*0dd0*/  IMAD.MOV.U32 R22, RZ, RZ, RZ ;  /* 0x000000ffff167224 */ /* 0x000fe200078e00ff */
[----:B---3--:R-:W0:Y:S08]  /*0de0*/  F2F.F64.F32 R94, R94 ;  /* 0x0000005e005e7310 */ /* 0x008e300000201800 */
[----:B----4-:R-:W1:Y:S08]  /*0df0*/  F2F.F64.F32 R100, R100 ;  /* 0x0000006400647310 */ /* 0x010e700000201800 */
[----:B0-2---:R-:W2:Y:S02]  /*0e00*/  F2F.F64.F32 R102, R102 ;  /* 0x0000006600667310 */ /* 0x005ea40000201800 */
.L_x_16:
[----:B------:R-:W-:Y:S01]  /*0e10*/  R2UR UR8, R140 ;  /* 0x000000008c0872ca */ /* 0x000fe200000e0000 */
[----:B------:R-:W-:Y:S01]  /*0e20*/  IMAD.WIDE.U32 R92, R22, 0x4c, R134 ;  /* 0x0000004c165c7825 */ /* 0x000fe200078e0086 */
[C---:B------:R-:W-:Y:S02]  /*0e30*/  R2UR UR9, R141.reuse ;  /* 0x000000008d0972ca */ /* 0x040fe400000e0000 */
[C---:B------:R-:W-:Y:S02]  /*0e40*/  R2UR UR12, R140.reuse ;  /* 0x000000008c0c72ca */ /* 0x040fe400000e0000 */
[C---:B------:R-:W-:Y:S02]  /*0e50*/  R2UR UR13, R141.reuse ;  /* 0x000000008d0d72ca */ /* 0x040fe400000e0000 */
[----:B------:R-:W-:Y:S02]  /*0e60*/  R2UR UR4, R140 ;  /* 0x000000008c0472ca */ /* 0x000fe400000e0000 */
[----:B------:R-:W-:-:S02]  /*0e70*/  R2UR UR5, R141 ;  /* 0x000000008d0572ca */ /* 0x000fc400000e0000 */
[C---:B------:R-:W-:Y:S02]  /*0e80*/  R2UR UR6, R140.reuse ;  /* 0x000000008c0672ca */ /* 0x040fe400000e0000 */
[C---:B------:R-:W-:Y:S01]  /*0e90*/  R2UR UR7, R141.reuse ;  /* 0x000000008d0772ca */ /* 0x040fe200000e0000 */
[----:B------:R-:W3:Y:S01]  /*0ea0*/  LDG.E R10, desc[UR8][R92.64+0x8] ;  /* 0x000008085c0a7981 */ /* 0x000ee2000c1e1900 */
[C---:B------:R-:W-:Y:S02]  /*0eb0*/  R2UR UR14, R140.reuse ;  /* 0x000000008c0e72ca */ /* 0x040fe400000e0000 */
[C---:B------:R-:W-:Y:S01]  /*0ec0*/  R2UR UR15, R141.reuse ;  /* 0x000000008d0f72ca */ /* 0x040fe200000e0000 */
[----:B------:R-:W3:Y:S01]  /*0ed0*/  LDG.E R5, desc[UR12][R92.64+0x14] ;  /* 0x0000140c5c057981 */ /* 0x000ee2000c1e1900 */
[----:B------:R-:W-:Y:S02]  /*0ee0*/  R2UR UR10, R140 ;  /* 0x000000008c0a72ca */ /* 0x000fe400000e0000 */
[----:B------:R-:W-:Y:S01]  /*0ef0*/  R2UR UR11, R141 ;  /* 0x000000008d0b72ca */ /* 0x000fe200000e0000 */
[----:B------:R-:W4:Y:S04]  /*0f00*/  LDG.E R11, desc[UR4][R92.64+0x4] ;  /* 0x000004045c0b7981 */ /* 0x000f28000c1e1900 */
[----:B------:R-:W4:Y:S04]  /*0f10*/  LDG.E R4, desc[UR6][R92.64+0x10] ;  /* 0x000010065c047981 */ /* 0x000f28000c1e1900 */
[----:B------:R-:W2:Y:S04]  /*0f20*/  LDG.E R7, desc[UR14][R92.64+0x20] ;  /* 0x0000200e5c077981 */ /* 0x000ea8000c1e1900 */
[----:B------:R-:W2:Y:S04]  /*0f30*/  LDG.E R8, desc[UR10][R92.64+0x1c] ;  /* 0x00001c0a5c087981 */ /* 0x000ea8000c1e1900 */
[----:B------:R-:W2:Y:S04]  /*0f40*/  LDG.E R3, desc[UR4][R92.64] ;  /* 0x000000045c037981 */ /* 0x000ea8000c1e1900 */
[----:B------:R-:W2:Y:S04]  /*0f50*/  LDG.E R6, desc[UR8][R92.64+0x18] ;  /* 0x000018085c067981 */ /* 0x000ea8000c1e1900 */
[----:B------:R-:W2:Y:S01]  /*0f60*/  LDG.E R0, desc[UR6][R92.64+0xc] ;  /* 0x00000c065c007981 */ /* 0x000ea2000c1e1900 */
[----:B------:R-:W-:Y:S01]  /*0f70*/  BSSY.RECONVERGENT B6, `(.L_x_10) ;  /* 0x0000039000067945 */ /* 0x000fe20003800200 */
[----:B---3--:R-:W-:Y:S01]  /*0f80*/  FADD R5, R10, -R5 ;  /* 0x800000050a057221 */ /* 0x008fe20000000000 */
[----:B----4-:R-:W-:-:S05]  /*0f90*/  FADD R16, R11, -R4 ;  /* 0x800000040b107221 */ /* 0x010fca0000000000 */
[----:B------:R-:W1:Y:S01]  /*0fa0*/  F2F.F64.F32 R4, R5 ;  /* 0x0000000500047310 */ /* 0x000e620000201800 */
[----:B--2---:R-:W-:Y:S01]  /*0fb0*/  FADD R7, R10, -R7 ;  /* 0x800000070a077221 */ /* 0x004fe20000000000 */
[----:B------:R-:W-:-:S06]  /*0fc0*/  FADD R26, R11, -R8 ;  /* 0x800000080b1a7221 */ /* 0x000fcc0000000000 */
[----:B------:R-:W0:Y:S01]  /*0fd0*/  F2F.F64.F32 R16, R16 ;  /* 0x0000001000107310 */ /* 0x000e220000201800 */
[----:B------:R-:W-:-:S07]  /*0fe0*/  FADD R84, R3, -R6 ;  /* 0x8000000603547221 */ /* 0x000fce0000000000 */
[----:B------:R-:W2:Y:S01]  /*0ff0*/  F2F.F64.F32 R18, R7 ;  /* 0x0000000700127310 */ /* 0x000ea20000201800 */
[----:B-1----:R-:W-:Y:S01]  /*1000*/  DMUL R76, R100, R4 ;  /* 0x00000004644c7228 */ /* 0x002fe20000000000 */
[----:B------:R-:W-:-:S06]  /*1010*/  FADD R0, R3, -R0 ;  /* 0x8000000003007221 */ /* 0x000fcc0000000000 */
[----:B------:R-:W1:Y:S01]  /*1020*/  F2F.F64.F32 R26, R26 ;  /* 0x0000001a001a7310 */ /* 0x000e620000201800 */
[----:B0-----:R-:W-:-:S07]  /*1030*/  DFMA R76, R94, R16, -R76 ;  /* 0x000000105e4c722b */ /* 0x001fce000000084c */
[----:B------:R-:W0:Y:S01]  /*1040*/  F2F.F64.F32 R84, R84 ;  /* 0x0000005400547310 */ /* 0x000e220000201800 */
[----:B--2---:R-:W-:-:S07]  /*1050*/  DMUL R78, R100, R18 ;  /* 0x00000012644e7228 */ /* 0x004fce0000000000 */
[----:B------:R-:W2:Y:S01]  /*1060*/  F2F.F64.F32 R86, R0 ;  /* 0x0000000000567310 */ /* 0x000ea20000201800 */
[----:B-1----:R-:W-:Y:S02]  /*1070*/  DMUL R8, R26, R4 ;  /* 0x000000041a087228 */ /* 0x002fe40000000000 */
[----:B------:R-:W-:Y:S02]  /*1080*/  DFMA R78, R94, R26, -R78 ;  /* 0x0000001a5e4e722b */ /* 0x000fe4000000084e */
[----:B0-----:R-:W-:-:S04]  /*1090*/  DMUL R6, R84, R76 ;  /* 0x0000004c54067228 */ /* 0x001fc80000000000 */
[----:B------:R-:W-:-:S04]  /*10a0*/  DFMA R8, R16, R18, -R8 ;  /* 0x000000121008722b */ /* 0x000fc80000000808 */
[----:B--2---:R-:W-:Y:S01]  /*10b0*/  DFMA R6, R86, R78, -R6 ;  /* 0x0000004e5606722b */ /* 0x004fe20000000806 */
[----:B-----5:R-:W-:-:S07]  /*10c0*/  FADD R52, -R38, R11 ;  /* 0x0000000b26347221 */ /* 0x020fce0000000100 */
[----:B------:R-:W-:Y:S01]  /*10d0*/  DFMA R60, R102, R8, R6 ;  /* 0x00000008663c722b */ /* 0x000fe20000000006 */
[----:B------:R-:W0:Y:S01]  /*10e0*/  F2F.F64.F32 R52, R52 ;  /* 0x0000003400347310 */ /* 0x000e220000201800 */
[----:B------:R-:W-:-:S07]  /*10f0*/  FADD R28, -R31, R10 ;  /* 0x0000000a1f1c7221 */ /* 0x000fce0000000100 */
[----:B------:R-:W1:Y:S01]  /*1100*/  MUFU.RCP64H R7, R61 ;  /* 0x0000003d00077308 */ /* 0x000e620000001800 */
[----:B------:R-:W-:-:S07]  /*1110*/  MOV R6, 0x1 ;  /* 0x0000000100067802 */ /* 0x000fce0000000f00 */
[----:B------:R-:W2:Y:S01]  /*1120*/  F2F.F64.F32 R28, R28 ;  /* 0x0000001c001c7310 */ /* 0x000ea20000201800 */
[----:B0-----:R-:W-:Y:S02]  /*1130*/  DMUL R4, R4, R52 ;  /* 0x0000003404047228 */ /* 0x001fe40000000000 */
[----:B-1----:R-:W-:Y:S02]  /*1140*/  DFMA R10, -R60, R6, 1 ;  /* 0x3ff000003c0a742b */ /* 0x002fe40000000106 */
[----:B------:R-:W-:Y:S02]  /*1150*/  DMUL R18, R18, R52 ;  /* 0x0000003412127228 */ /* 0x000fe40000000000 */
[----:B--2---:R-:W-:-:S04]  /*1160*/  DMUL R26, R26, R28 ;  /* 0x0000001c1a1a7228 */ /* 0x004fc80000000000 */
[----:B------:R-:W-:Y:S02]  /*1170*/  DFMA R10, R10, R10, R10 ;  /* 0x0000000a0a0a722b */ /* 0x000fe4000000000a */
[----:B------:R-:W-:Y:S01]  /*1180*/  DFMA R16, R16, R28, -R4 ;  /* 0x0000001c1010722b */ /* 0x000fe20000000804 */
[----:B------:R-:W-:Y:S01]  /*1190*/  FADD R54, -R44, R3 ;  /* 0x000000032c367221 */ /* 0x000fe20000000100 */
[----:B------:R-:W-:-:S04]  /*11a0*/  DADD R4, R26, -R18 ;  /* 0x000000001a047229 */ /* 0x000fc80000000812 */
[----:B------:R-:W-:Y:S02]  /*11b0*/  DFMA R10, R6, R10, R6 ;  /* 0x0000000a060a722b */ /* 0x000fe40000000006 */
[----:B------:R-:W-:Y:S01]  /*11c0*/  DMUL R6, R84, R16 ;  /* 0x0000001054067228 */ /* 0x000fe20000000000 */
[----:B------:R-:W0:Y:S07]  /*11d0*/  F2F.F64.F32 R54, R54 ;  /* 0x0000003600367310 */ /* 0x000e2e0000201800 */
[----:B------:R-:W-:-:S02]  /*11e0*/  DFMA R4, R86, R4, -R6 ;  /* 0x000000045604722b */ /* 0x000fc40000000806 */
[----:B------:R-:W-:-:S06]  /*11f0*/  DFMA R6, -R60, R10, 1 ;  /* 0x3ff000003c06742b */ /* 0x000fcc000000010a */
[----:B0-----:R-:W-:Y:S02]  /*1200*/  DFMA R4, R8, R54, R4 ;  /* 0x000000360804722b */ /* 0x001fe40000000004 */
[----:B------:R-:W-:-:S08]  /*1210*/  DFMA R6, R10, R6, R10 ;  /* 0x000000060a06722b */ /* 0x000fd0000000000a */
[----:B------:R-:W-:-:S08]  /*1220*/  DMUL R108, R4, R6 ;  /* 0x00000006046c7228 */ /* 0x000fd00000000000 */
[----:B------:R-:W-:-:S08]  /*1230*/  DFMA R8, -R60, R108, R4 ;  /* 0x0000006c3c08722b */ /* 0x000fd00000000104 */
[----:B------:R-:W-:Y:S01]  /*1240*/  DFMA R108, R6, R8, R108 ;  /* 0x00000008066c722b */ /* 0x000fe2000000006c */
[----:B------:R-:W-:-:S09]  /*1250*/  FSETP.GEU.AND P1, PT, |R5|, 6.5827683646048100446e-37, PT ;  /* 0x036000000500780b */ /* 0x000fd20003f2e200 */
[----:B------:R-:W-:-:S05]  /*1260*/  FFMA R0, RZ, R61, R109 ;  /* 0x0000003dff007223 */ /* 0x000fca000000006d */
[----:B------:R-:W-:-:S13]  /*1270*/  FSETP.GT.AND P0, PT, |R0|, 1.469367938527859385e-39, PT ;  /* 0x001000000000780b */ /* 0x000fda0003f04200 */
[----:B------:R-:W-:Y:S05]  /*1280*/  @P0 BRA P1, `(.L_x_11) ;  /* 0x00000000001c0947 */ /* 0x000fea0000800000 */
[----:B------:R-:W-:Y:S01]  /*1290*/  IMAD.MOV.U32 R6, RZ, RZ, R60 ;  /* 0x000000ffff067224 */ /* 0x000fe200078e003c */
[----:B------:R-:W-:Y:S01]  /*12a0*/  MOV R7, R61 ;  /* 0x0000003d00077202 */ /* 0x000fe20000000f00 */
[----:B------:R-:W-:Y:S01]  /*12b0*/  IMAD.MOV.U32 R21, RZ, RZ, 0x0 ;  /* 0x00000000ff157424 */ /* 0x000fe200078e00ff */
[----:B------:R-:W-:-:S07]  /*12c0*/  MOV R20, 0x12e0 ;  /* 0x000012e000147802 */ /* 0x000fce0000000f00 */
[----:B------:R-:W-:Y:S05]  /*12d0*/  CALL.REL.NOINC `($__internal_0_$__cuda_sm20_div_rn_f64_full) ;  /* 0x0000002c00b47944 */ /* 0x000fea0003c00000 */
[----:B------:R-:W-:Y:S01]  /*12e0*/  MOV R108, R4 ;  /* 0x00000004006c7202 */ /* 0x000fe20000000f00 */
[----:B------:R-:W-:-:S07]  /*12f0*/  IMAD.MOV.U32 R109, RZ, RZ, R5 ;  /* 0x000000ffff6d7224 */ /* 0x000fce00078e0005 */
.L_x_11:
[----:B------:R-:W-:Y:S05]  /*1300*/  BSYNC.RECONVERGENT B6 ;  /* 0x0000000000067941 */ /* 0x000fea0003800200 */
.L_x_10:
[----:B------:R-:W0:Y:S01]  /*1310*/  MUFU.RCP64H R5, R61 ;  /* 0x0000003d00057308 */ /* 0x000e220000001800 */
[----:B------:R-:W-:Y:S01]  /*1320*/  MOV R4, 0x1 ;  /* 0x0000000100047802 */ /* 0x000fe20000000f00 */
[----:B------:R-:W-:Y:S01]  /*1330*/  DMUL R28, R100, R28 ;  /* 0x0000001c641c7228 */ /* 0x000fe20000000000 */
[----:B------:R-:W-:Y:S07]  /*1340*/  BSSY.RECONVERGENT B6, `(.L_x_12) ;  /* 0x0000019000067945 */ /* 0x000fee0003800200 */
[----:B------:R-:W-:-:S02]  /*1350*/  DFMA R52, R94, R52, -R28 ;  /* 0x000000345e34722b */ /* 0x000fc4000000081c */
[----:B0-----:R-:W-:-:S06]  /*1360*/  DFMA R6, -R60, R4, 1 ;  /* 0x3ff000003c06742b */ /* 0x001fcc0000000104 */
[----:B------:R-:W-:Y:S02]  /*1370*/  DMUL R84, R84, R52 ;  /* 0x0000003454547228 */ /* 0x000fe40000000000 */
[----:B------:R-:W-:-:S06]  /*1380*/  DFMA R6, R6, R6, R6 ;  /* 0x000000060606722b */ /* 0x000fcc0000000006 */
[----:B------:R-:W-:Y:S02]  /*1390*/  DFMA R84, R78, R54, -R84 ;  /* 0x000000364e54722b */ /* 0x000fe40000000854 */
[----:B------:R-:W-:Y:S02]  /*13a0*/  DFMA R6, R4, R6, R4 ;  /* 0x000000060406722b */ /* 0x000fe40000000004 */
[----:B------:R-:W-:-:S06]  /*13b0*/  DADD R4, -R26, R18 ;  /* 0x000000001a047229 */ /* 0x000fcc0000000112 */
[----:B------:R-:W-:Y:S02]  /*13c0*/  DFMA R8, -R60, R6, 1 ;  /* 0x3ff000003c08742b */ /* 0x000fe40000000106 */
[----:B------:R-:W-:-:S06]  /*13d0*/  DFMA R4, R102, R4, R84 ;  /* 0x000000046604722b */ /* 0x000fcc0000000054 */
[----:B------:R-:W-:-:S04]  /*13e0*/  DFMA R8, R6, R8, R6 ;  /* 0x000000080608722b */ /* 0x000fc80000000006 */
[----:B------:R-:W-:-:S04]  /*13f0*/  FSETP.GEU.AND P1, PT, |R5|, 6.5827683646048100446e-37, PT ;  /* 0x036000000500780b */ /* 0x000fc80003f2e200 */
[----:B------:R-:W-:-:S08]  /*1400*/  DMUL R18, R8, R4 ;  /* 0x0000000408127228 */ /* 0x000fd00000000000 */
[----:B------:R-:W-:-:S08]  /*1410*/  DFMA R6, -R60, R18, R4 ;  /* 0x000000123c06722b */ /* 0x000fd00000000104 */
[----:B------:R-:W-:-:S10]  /*1420*/  DFMA R18, R8, R6, R18 ;  /* 0x000000060812722b */ /* 0x000fd40000000012 */
        /* <DEDUP_REMOVED lines=10> */
.L_x_13:
[----:B------:R-:W-:Y:S05]  /*14d0*/  BSYNC.RECONVERGENT B6 ;  /* 0x0000000000067941 */ /* 0x000fea0003800200 */
.L_x_12:
[----:B------:R-:W0:Y:S01]  /*14e0*/  MUFU.RCP64H R5, R61 ;  /* 0x0000003d00057308 */ /* 0x000e220000001800 */
[----:B------:R-:W-:Y:S01]  /*14f0*/  HFMA2 R4, -RZ, RZ, 0, 5.9604644775390625e-08 ;  /* 0x00000001ff047431 */ /* 0x000fe200000001ff */
[----:B------:R-:W-:Y:S01]  /*1500*/  DMUL R54, R76, R54 ;  /* 0x000000364c367228 */ /* 0x000fe20000000000 */
[----:B------:R-:W-:Y:S07]  /*1510*/  BSSY.RECONVERGENT B6, `(.L_x_14) ;  /* 0x0000016000067945 */ /* 0x000fee0003800200 */
[----:B------:R-:W-:-:S02]  /*1520*/  DFMA R54, R86, R52, -R54 ;  /* 0x000000345636722b */ /* 0x000fc40000000836 */
[----:B0-----:R-:W-:-:S06]  /*1530*/  DFMA R6, -R60, R4, 1 ;  /* 0x3ff000003c06742b */ /* 0x001fcc0000000104 */
[----:B------:R-:W-:Y:S02]  /*1540*/  DFMA R16, R102, R16, R54 ;  /* 0x000000106610722b */ /* 0x000fe40000000036 */
[----:B------:R-:W-:-:S08]  /*1550*/  DFMA R6, R6, R6, R6 ;  /* 0x000000060606722b */ /* 0x000fd00000000006 */
[----:B------:R-:W-:Y:S01]  /*1560*/  FSETP.GEU.AND P1, PT, |R17|, 6.5827683646048100446e-37, PT ;  /* 0x036000001100780b */ /* 0x000fe20003f2e200 */
[----:B------:R-:W-:-:S08]  /*1570*/  DFMA R6, R4, R6, R4 ;  /* 0x000000060406722b */ /* 0x000fd00000000004 */
[----:B------:R-:W-:-:S08]  /*1580*/  DFMA R4, -R60, R6, 1 ;  /* 0x3ff000003c04742b */ /* 0x000fd00000000106 */
[----:B------:R-:W-:-:S08]  /*1590*/  DFMA R8, R6, R4, R6 ;  /* 0x000000040608722b */ /* 0x000fd00000000006 */
        /* <DEDUP_REMOVED lines=8> */
[----:B------:R-:W-:Y:S01]  /*1620*/  IMAD.MOV.U32 R6, RZ, RZ, R60 ;  /* 0x000000ffff067224 */ /* 0x000fe200078e003c */
[----:B------:R-:W-:Y:S01]  /*1630*/  MOV R7, R61 ;  /* 0x0000003d00077202 */ /* 0x000fe20000000f00 */
[----:B------:R-:W-:Y:S01]  /*1640*/  IMAD.MOV.U32 R21, RZ, RZ, 0x0 ;  /* 0x00000000ff157424 */ /* 0x000fe200078e00ff */
[----:B------:R-:W-:-:S07]  /*1650*/  MOV R20, 0x1670 ;  /* 0x0000167000147802 */ /* 0x000fce0000000f00 */
[----:B------:R-:W-:Y:S05]  /*1660*/  CALL.REL.NOINC `($__internal_0_$__cuda_sm20_div_rn_f64_full) ;  /* 0x0000002800d07944 */ /* 0x000fea0003c00000 */
.L_x_15:
[----:B------:R-:W-:Y:S05]  /*1670*/  BSYNC.RECONVERGENT B6 ;  /* 0x0000000000067941 */ /* 0x000fea0003800200 */
.L_x_14:
[C---:B------:R-:W-:Y:S01]  /*1680*/  DSETP.GT.AND P0, PT, R4.reuse, RZ, PT ;  /* 0x000000ff0400722a */ /* 0x040fe20003f04000 */
[----:B------:R-:W0:Y:S01]  /*1690*/  F2F.F32.F64 R108, R108 ;  /* 0x0000006c006c7310 */ /* 0x000e220000301000 */
[----:B------:R-:W-:Y:S01]  /*16a0*/  DADD R4, R4, R18 ;  /* 0x0000000004047229 */ /* 0x000fe20000000012 */
[----:B------:R-:W-:-:S03]  /*16b0*/  IADD3 R22, PT, PT, R22, 0x1, RZ ;  /* 0x0000000116167810 */ /* 0x000fc60007ffe0ff */
[----:B------:R-:W-:Y:S01]  /*16c0*/  DSETP.GT.AND P0, PT, R18, RZ, P0 ;  /* 0x000000ff1200722a */ /* 0x000fe20000704000 */
[----:B------:R-:W-:-:S05]  /*16d0*/  ISETP.NE.AND P1, PT, R22, R23, PT ;  /* 0x000000171600720c */ /* 0x000fca0003f25270 */
[----:B------:R-:W-:-:S06]  /*16e0*/  DSETP.LT.AND P0, PT, R4, 1, P0 ;  /* 0x3ff000000400742a */ /* 0x000fcc0000701000 */
[----:B0-----:R-:W-:-:S04]  /*16f0*/  FSEL R3, R108, +INF , P0 ;  /* 0x7f8000006c037808 */ /* 0x001fc80000000000 */
[----:B------:R-:W-:-:S04]  /*1700*/  FSETP.LT.AND P0, PT, R3, R36, P0 ;  /* 0x000000240300720b */ /* 0x000fc80000701000 */
[C---:B------:R-:W-:Y:S02]  /*1710*/  SEL R46, R92.reuse, R46, P0 ;  /* 0x0000002e5c2e7207 */ /* 0x040fe40000000000 */
[C---:B------:R-:W-:Y:S02]  /*1720*/  SEL R47, R93.reuse, R47, P0 ;  /* 0x0000002f5d2f7207 */ /* 0x040fe40000000000 */
[----:B------:R-:W-:Y:S02]  /*1730*/  SEL R45, R92, R45, P0 ;  /* 0x0000002d5c2d7207 */ /* 0x000fe40000000000 */
[----:B------:R-:W-:Y:S02]  /*1740*/  SEL R39, R93, R39, P0 ;  /* 0x000000275d277207 */ /* 0x000fe40000000000 */
[----:B------:R-:W-:Y:S01]  /*1750*/  FSEL R36, R3, R36, P0 ;  /* 0x0000002403247208 */ /* 0x000fe20000000000 */
[----:B------:R-:W-:Y:S06]  /*1760*/  @P1 BRA `(.L_x_16) ;  /* 0xfffffff400a81947 */ /* 0x000fec000383ffff */
.L_x_9:
[----:B------:R-:W-:Y:S05]  /*1770*/  BSYNC.RECONVERGENT B7 ;  /* 0x0000000000077941 */ /* 0x000fea0003800200 */
.L_x_8:
[----:B------:R-:W-:Y:S01]  /*1780*/  ISETP.NE.U32.AND P0, PT, R45, RZ, PT ;  /* 0x000000ff2d00720c */ /* 0x000fe20003f05070 */
[----:B------:R-:W-:Y:S01]  /*1790*/  BSSY.RECONVERGENT B10, `(.L_x_17) ;  /* 0x00002500000a7945 */ /* 0x000fe20003800200 */
[----:B------:R-:W-:Y:S01]  /*17a0*/  CS2R R4, SRZ ;  /* 0x0000000000047805 */ /* 0x000fe2000001ff00 */
[----:B------:R-:W-:Y:S01]  /*17b0*/  IMAD.MOV.U32 R6, RZ, RZ, RZ ;  /* 0x000000ffff067224 */ /* 0x000fe200078e00ff */
[----:B------:R-:W-:-:S13]  /*17c0*/  ISETP.NE.AND.EX P0, PT, R39, RZ, PT, P0 ;  /* 0x000000ff2700720c */ /* 0x000fda0003f05300 */
[----:B------:R-:W-:Y:S05]  /*17d0*/  @!P0 BRA `(.L_x_18) ;  /* 0x00000024002c8947 */ /* 0x000fea0003800000 */
[C---:B--2---:R-:W-:Y:S01]  /*17e0*/  R2UR UR10, R140.reuse ;  /* 0x000000008c0a72ca */ /* 0x044fe200000e0000 */
[----:B------:R-:W2:Y:S01]  /*17f0*/  LDL R60, [R37+0x8] ;  /* 0x00000800253c7983 */ /* 0x000ea20000100800 */
[C---:B------:R-:W-:Y:S02]  /*1800*/  R2UR UR11, R141.reuse ;  /* 0x000000008d0b72ca */ /* 0x040fe400000e0000 */
[C---:B------:R-:W-:Y:S01]  /*1810*/  R2UR UR12, R140.reuse ;  /* 0x000000008c0c72ca */ /* 0x040fe200000e0000 */
[----:B------:R-:W3:Y:S01]  /*1820*/  LDL R61, [R37] ;  /* 0x00000000253d7983 */ /* 0x000ee20000100800 */
[C---:B------:R-:W-:Y:S02]  /*1830*/  R2UR UR13, R141.reuse ;  /* 0x000000008d0d72ca */ /* 0x040fe400000e0000 */
[----:B------:R-:W-:Y:S01]  /*1840*/  R2UR UR8, R140 ;  /* 0x000000008c0872ca */ /* 0x000fe200000e0000 */
[----:B------:R-:W4:Y:S01]  /*1850*/  LDL R55, [R37+0x4] ;  /* 0x0000040025377983 */ /* 0x000f220000100800 */
[----:B------:R-:W-:-:S02]  /*1860*/  R2UR UR9, R141 ;  /* 0x000000008d0972ca */ /* 0x000fc400000e0000 */
[C---:B------:R-:W-:Y:S02]  /*1870*/  R2UR UR14, R140.reuse ;  /* 0x000000008c0e72ca */ /* 0x040fe400000e0000 */
[C---:B------:R-:W-:Y:S01]  /*1880*/  R2UR UR15, R141.reuse ;  /* 0x000000008d0f72ca */ /* 0x040fe200000e0000 */
[----:B------:R-:W4:Y:S01]  /*1890*/  LDG.E R4, desc[UR10][R46.64] ;  /* 0x0000000a2e047981 */ /* 0x000f22000c1e1900 */
[C---:B------:R-:W-:Y:S02]  /*18a0*/  R2UR UR16, R140.reuse ;  /* 0x000000008c1072ca */ /* 0x040fe400000e0000 */
[C---:B------:R-:W-:Y:S01]  /*18b0*/  R2UR UR17, R141.reuse ;  /* 0x000000008d1172ca */ /* 0x040fe200000e0000 */
[----:B------:R-:W4:Y:S01]  /*18c0*/  LDG.E R7, desc[UR12][R46.64+0x18] ;  /* 0x0000180c2e077981 */ /* 0x000f22000c1e1900 */
[C---:B------:R-:W-:Y:S02]  /*18d0*/  R2UR UR18, R140.reuse ;  /* 0x000000008c1272ca */ /* 0x040fe400000e0000 */
[----:B------:R-:W-:Y:S01]  /*18e0*/  R2UR UR19, R141 ;  /* 0x000000008d1372ca */ /* 0x000fe200000e0000 */
[----:B------:R-:W4:Y:S01]  /*18f0*/  LDG.E R5, desc[UR8][R46.64+0x14] ;  /* 0x000014082e057981 */ /* 0x000f22000c1e1900 */
[----:B------:R-:W-:-:S02]  /*1900*/  R2UR UR20, R140 ;  /* 0x000000008c1472ca */ /* 0x000fc400000e0000 */
[C---:B------:R-:W-:Y:S01]  /*1910*/  R2UR UR21, R141.reuse ;  /* 0x000000008d1572ca */ /* 0x040fe200000e0000 */
[----:B------:R-:W4:Y:S01]  /*1920*/  LDG.E R6, desc[UR14][R46.64+0x4] ;  /* 0x0000040e2e067981 */ /* 0x000f22000c1e1900 */
[C---:B------:R-:W-:Y:S02]  /*1930*/  R2UR UR4, R140.reuse ;  /* 0x000000008c0472ca */ /* 0x040fe400000e0000 */
[C---:B------:R-:W-:Y:S01]  /*1940*/  R2UR UR5, R141.reuse ;  /* 0x000000008d0572ca */ /* 0x040fe200000e0000 */
[----:B------:R-:W4:Y:S01]  /*1950*/  LDG.E R9, desc[UR16][R46.64+0x1c] ;  /* 0x00001c102e097981 */ /* 0x000f22000c1e1900 */
[----:B------:R-:W-:Y:S02]  /*1960*/  R2UR UR6, R140 ;  /* 0x000000008c0672ca */ /* 0x000fe400000e0000 */
[----:B------:R-:W-:Y:S01]  /*1970*/  R2UR UR7, R141 ;  /* 0x000000008d0772ca */ /* 0x000fe200000e0000 */
[----:B------:R-:W4:Y:S04]  /*1980*/  LDG.E R8, desc[UR18][R46.64+0x8] ;  /* 0x000008122e087981 */ /* 0x000f28000c1e1900 */
[----:B------:R-:W4:Y:S04]  /*1990*/  LDG.E R11, desc[UR20][R46.64+0x20] ;  /* 0x000020142e0b7981 */ /* 0x000f28000c1e1900 */
[----:B------:R-:W4:Y:S04]  /*19a0*/  LDG.E R3, desc[UR4][R46.64+0xc] ;  /* 0x00000c042e037981 */ /* 0x000f28000c1e1900 */
[----:B------:R-:W4:Y:S01]  /*19b0*/  LDG.E R0, desc[UR6][R46.64+0x10] ;  /* 0x000010062e007981 */ /* 0x000f22000c1e1900 */
[----:B------:R-:W-:Y:S01]  /*19c0*/  BSSY.RECONVERGENT B7, `(.L_x_19) ;  /* 0x0000038000077945 */ /* 0x000fe20003800200 */
[-C--:B--2--5:R-:W-:Y:S01]  /*19d0*/  FFMA R22, R60, R36.reuse, R31 ;  /* 0x000000243c167223 */ /* 0x0a4fe2000000001f */
[-C--:B---3--:R-:W-:Y:S01]  /*19e0*/  FFMA R16, R61, R36.reuse, R44 ;  /* 0x000000243d107223 */ /* 0x088fe2000000002c */
[----:B----4-:R-:W-:Y:S01]  /*19f0*/  FFMA R17, R55, R36, R38 ;  /* 0x0000002437117223 */ /* 0x010fe20000000026 */
[----:B------:R-:W-:Y:S01]  /*1a00*/  FADD R4, R4, -R7 ;  /* 0x8000000704047221 */ /* 0x000fe20000000000 */
[----:B------:R-:W-:-:S04]  /*1a10*/  FADD R5, R22, -R5 ;  /* 0x8000000516057221 */ /* 0x000fc80000000000 */
[----:B------:R-:W-:Y:S01]  /*1a20*/  FMUL R10, R5, R4 ;  /* 0x00000004050a7220 */ /* 0x000fe20000400000 */
[----:B------:R-:W-:-:S04]  /*1a30*/  FADD R6, R6, -R9 ;  /* 0x8000000906067221 */ /* 0x000fc80000000000 */
[----:B------:R-:W-:Y:S01]  /*1a40*/  FMUL R5, R5, R6 ;  /* 0x0000000605057220 */ /* 0x000fe20000400000 */
[----:B------:R-:W-:Y:S01]  /*1a50*/  FADD R8, R8, -R11 ;  /* 0x8000000b08087221 */ /* 0x000fe20000000000 */
[----:B------:R-:W-:Y:S01]  /*1a60*/  FADD R3, R16, -R3 ;  /* 0x8000000310037221 */ /* 0x000fe20000000000 */
[----:B------:R-:W-:-:S03]  /*1a70*/  FADD R0, R17, -R0 ;  /* 0x8000000011007221 */ /* 0x000fc60000000000 */
[CC--:B------:R-:W-:Y:S01]  /*1a80*/  FFMA R10, R3.reuse, R8.reuse, -R10 ;  /* 0x00000008030a7223 */ /* 0x0c0fe2000000080a */
[C---:B------:R-:W-:Y:S01]  /*1a90*/  FFMA R54, R0.reuse, R8, -R5 ;  /* 0x0000000800367223 */ /* 0x040fe20000000805 */
[----:B------:R-:W-:Y:S02]  /*1aa0*/  FMUL R4, R0, R4 ;  /* 0x0000000400047220 */ /* 0x000fe40000400000 */
[----:B------:R-:W-:Y:S02]  /*1ab0*/  FMUL R5, R10, R10 ;  /* 0x0000000a0a057220 */ /* 0x000fe40000400000 */
[----:B------:R-:W-:Y:S02]  /*1ac0*/  FFMA R19, R3, R6, -R4 ;  /* 0x0000000603137223 */ /* 0x000fe40000000804 */
[----:B------:R-:W-:Y:S01]  /*1ad0*/  FFMA R0, R54, R54, R5 ;  /* 0x0000003636007223 */ /* 0x000fe20000000005 */
[----:B------:R0:W-:Y:S03]  /*1ae0*/  STL.64 [R1], R16 ;  /* 0x0000001001007387 */ /* 0x0001e60000100a00 */
[----:B------:R-:W-:Y:S01]  /*1af0*/  FFMA R4, R19, R19, R0 ;  /* 0x0000001313047223 */ /* 0x000fe20000000000 */
[----:B------:R0:W-:Y:S04]  /*1b00*/  STL [R1+0x8], R22 ;  /* 0x0000081601007387 */ /* 0x0001e80000100800 */
[----:B------:R-:W-:Y:S01]  /*1b10*/  FSETP.GT.AND P0, PT, R4, RZ, PT ;  /* 0x000000ff0400720b */ /* 0x000fe20003f04000 */
[----:B------:R-:W-:-:S12]  /*1b20*/  FADD R18, -R10, -RZ ;  /* 0x800000ff0a127221 */ /* 0x000fd80000000100 */
[----:B0-----:R-:W-:Y:S05]  /*1b30*/  @!P0 BRA `(.L_x_20) ;  /* 0x0000000000808947 */ /* 0x001fea0003800000 */
[----:B------:R-:W-:Y:S01]  /*1b40*/  IADD3 R0, PT, PT, R4, -0xd000000, RZ ;  /* 0xf300000004007810 */ /* 0x000fe20007ffe0ff */
[----:B------:R0:W1:Y:S01]  /*1b50*/  MUFU.RSQ R5, R4 ;  /* 0x0000000400057308 */ /* 0x0000620000001400 */
[----:B------:R-:W-:Y:S02]  /*1b60*/  BSSY.RECONVERGENT B6, `(.L_x_21) ;  /* 0x000000b000067945 */ /* 0x000fe40003800200 */
[----:B------:R-:W-:-:S13]  /*1b70*/  ISETP.GT.U32.AND P0, PT, R0, 0x727fffff, PT ;  /* 0x727fffff0000780c */ /* 0x000fda0003f04070 */
[----:B0-----:R-:W-:Y:S05]  /*1b80*/  @!P0 BRA `(.L_x_22) ;  /* 0x0000000000108947 */ /* 0x001fea0003800000 */
[----:B------:R-:W-:Y:S01]  /*1b90*/  MOV R20, 0x1bc0 ;  /* 0x00001bc000147802 */ /* 0x000fe20000000f00 */
[----:B------:R-:W-:-:S07]  /*1ba0*/  IMAD.MOV.U32 R21, RZ, RZ, 0x0 ;  /* 0x00000000ff157424 */ /* 0x000fce00078e00ff */
[----:B-1----:R-:W-:Y:S05]  /*1bb0*/  CALL.REL.NOINC `($__internal_2_$__cuda_sm20_sqrt_rn_f32_slowpath) ;  /* 0x0000002c00f47944 */ /* 0x002fea0003c00000 */
[----:B------:R-:W-:Y:S05]  /*1bc0*/  BRA `(.L_x_23) ;  /* 0x0000000000107947 */ /* 0x000fea0003800000 */
.L_x_22:
[----:B-1----:R-:W-:Y:S01]  /*1bd0*/  FMUL.FTZ R3, R4, R5 ;  /* 0x0000000504037220 */ /* 0x002fe20000410000 */
[----:B------:R-:W-:-:S03]  /*1be0*/  FMUL.FTZ R0, R5, 0.5 ;  /* 0x3f00000005007820 */ /* 0x000fc60000410000 */
[----:B------:R-:W-:-:S04]  /*1bf0*/  FFMA R4, -R3, R3, R4 ;  /* 0x0000000303047223 */ /* 0x000fc80000000104 */
[----:B------:R-:W-:-:S07]  /*1c00*/  FFMA R4, R4, R0, R3 ;  /* 0x0000000004047223 */ /* 0x000fce0000000003 */
.L_x_23:
[----:B------:R-:W-:Y:S05]  /*1c10*/  BSYNC.RECONVERGENT B6 ;  /* 0x0000000000067941 */ /* 0x000fea0003800200 */
.L_x_21:
[----:B------:R-:W-:Y:S01]  /*1c20*/  IADD3 R0, PT, PT, R4, 0x1800000, RZ ;  /* 0x0180000004007810 */ /* 0x000fe20007ffe0ff */
[----:B------:R-:W-:Y:S03]  /*1c30*/  BSSY.RECONVERGENT B6, `(.L_x_24) ;  /* 0x000000d000067945 */ /* 0x000fe60003800200 */
[----:B------:R-:W-:-:S04]  /*1c40*/  LOP3.LUT R0, R0, 0x7f800000, RZ, 0xc0, !PT ;  /* 0x7f80000000007812 */ /* 0x000fc800078ec0ff */
[----:B------:R-:W-:-:S13]  /*1c50*/  ISETP.GT.U32.AND P0, PT, R0, 0x1ffffff, PT ;  /* 0x01ffffff0000780c */ /* 0x000fda0003f04070 */
[----:B------:R-:W-:Y:S05]  /*1c60*/  @P0 BRA `(.L_x_25) ;  /* 0x0000000000140947 */ /* 0x000fea0003800000 */
[----:B------:R-:W-:Y:S01]  /*1c70*/  MOV R20, 0x1ca0 ;  /* 0x00001ca000147802 */ /* 0x000fe20000000f00 */
[----:B------:R-:W-:-:S07]  /*1c80*/  IMAD.MOV.U32 R21, RZ, RZ, 0x0 ;  /* 0x00000000ff157424 */ /* 0x000fce00078e00ff */
[----:B------:R-:W-:Y:S05]  /*1c90*/  CALL.REL.NOINC `($__internal_1_$__cuda_sm20_rcp_rn_f32_slowpath) ;  /* 0x0000002800e47944 */ /* 0x000fea0003c00000 */
[----:B------:R-:W-:Y:S01]  /*1ca0*/  MOV R3, R4 ;  /* 0x0000000400037202 */ /* 0x000fe20000000f00 */
[----:B------:R-:W-:Y:S06]  /*1cb0*/  BRA `(.L_x_26) ;  /* 0x0000000000107947 */ /* 0x000fec0003800000 */
.L_x_25:
[----:B------:R-:W0:Y:S02]  /*1cc0*/  MUFU.RCP R3, R4 ;  /* 0x0000000400037308 */ /* 0x000e240000001000 */
[----:B0-----:R-:W-:-:S04]  /*1cd0*/  FFMA R0, R3, R4, -1 ;  /* 0xbf80000003007423 */ /* 0x001fc80000000004 */
[----:B------:R-:W-:-:S04]  /*1ce0*/  FADD.FTZ R0, -R0, -RZ ;  /* 0x800000ff00007221 */ /* 0x000fc80000010100 */
[----:B------:R-:W-:-:S07]  /*1cf0*/  FFMA R3, R3, R0, R3 ;  /* 0x0000000003037223 */ /* 0x000fce0000000003 */
.L_x_26:
[----:B------:R-:W-:Y:S05]  /*1d00*/  BSYNC.RECONVERGENT B6 ;  /* 0x0000000000067941 */ /* 0x000fea0003800200 */
.L_x_24:
[-C--:B------:R-:W-:Y:S01]  /*1d10*/  FMUL R54, R54, R3.reuse ;  /* 0x0000000336367220 */ /* 0x080fe20000400000 */
[-C--:B------:R-:W-:Y:S01]  /*1d20*/  FMUL R18, R18, R3.reuse ;  /* 0x0000000312127220 */ /* 0x080fe20000400000 */
[----:B------:R-:W-:-:S07]  /*1d30*/  FMUL R19, R19, R3 ;  /* 0x0000000313137220 */ /* 0x000fce0000400000 */
.L_x_20:
[----:B------:R-:W-:Y:S05]  /*1d40*/  BSYNC.RECONVERGENT B7 ;  /* 0x0000000000077941 */ /* 0x000fea0003800200 */
.L_x_19:
[----:B------:R-:W-:Y:S02]  /*1d50*/  R2UR UR4, R140 ;  /* 0x000000008c0472ca */ /* 0x000fe400000e0000 */
[----:B------:R-:W-:-:S13]  /*1d60*/  R2UR UR5, R141 ;  /* 0x000000008d0572ca */ /* 0x000fda00000e0000 */
[----:B------:R-:W2:Y:S01]  /*1d70*/  LDG.E.U8 R46, desc[UR4][R46.64+0x48] ;  /* 0x000048042e2e7981 */ /* 0x000ea2000c1e1100 */
[----:B------:R-:W-:Y:S02]  /*1d80*/  ISETP.GE.U32.AND P0, PT, R2, 0x2, PT ;  /* 0x000000020200780c */ /* 0x000fe40003f06070 */
[----:B--2---:R-:W-:-:S13]  /*1d90*/  ISETP.NE.AND P1, PT, R46, RZ, PT ;  /* 0x000000ff2e00720c */ /* 0x004fda0003f25270 */
[----:B------:R-:W-:Y:S05]  /*1da0*/  @!P0 BRA P1, `(.L_x_27) ;  /* 0x0000001800a88947 */ /* 0x000fea0000800000 */
[----:B------:R-:W-:Y:S01]  /*1db0*/  ISETP.NE.AND P0, PT, R24, RZ, PT ;  /* 0x000000ff1800720c */ /* 0x000fe20003f05270 */
[----:B------:R-:W-:Y:S02]  /*1dc0*/  HFMA2 R5, -RZ, RZ, 2.5625, 0 ;  /* 0x41200000ff057431 */ /* 0x000fe400000001ff */
[----:B------:R-:W-:Y:S02]  /*1dd0*/  IMAD.MOV.U32 R4, RZ, RZ, 0x41200000 ;  /* 0x41200000ff047424 */ /* 0x000fe400078e00ff */
[----:B------:R-:W-:-:S08]  /*1de0*/  IMAD.MOV.U32 R6, RZ, RZ, 0x41200000 ;  /* 0x41200000ff067424 */ /* 0x000fd000078e00ff */
[----:B------:R-:W-:Y:S05]  /*1df0*/  @!P0 BRA `(.L_x_18) ;  /* 0x0000001c00a48947 */ /* 0x000fea0003800000 */
[----:B------:R-:W-:Y:S01]  /*1e00*/  BSSY.RECONVERGENT B9, `(.L_x_28) ;  /* 0x00001a0000097945 */ /* 0x000fe20003800200 */
[----:B------:R-:W-:Y:S02]  /*1e10*/  CS2R R52, SRZ ;  /* 0x0000000000347805 */ /* 0x000fe4000001ff00 */
[----:B------:R-:W-:Y:S01]  /*1e20*/  IADD3 R47, PT, PT, -R23, RZ, RZ ;  /* 0x000000ff172f7210 */ /* 0x000fe20007ffe1ff */
[----:B------:R-:W-:Y:S01]  /*1e30*/  IMAD.MOV.U32 R46, RZ, RZ, RZ ;  /* 0x000000ffff2e7224 */ /* 0x000fe200078e00ff */
[----:B------:R-:W-:-:S07]  /*1e40*/  MOV R44, RZ ;  /* 0x000000ff002c7202 */ /* 0x000fce0000000f00 */
.L_x_65:
[C---:B------:R-:W-:Y:S01]  /*1e50*/  R2UR UR6, R140.reuse ;  /* 0x000000008c0672ca */ /* 0x040fe200000e0000 */
[----:B------:R-:W-:Y:S01]  /*1e60*/  IMAD.WIDE.U32 R2, R53, 0xc, R148 ;  /* 0x0000000c35027825 */ /* 0x000fe200078e0094 */
[C---:B------:R-:W-:Y:S02]  /*1e70*/  R2UR UR7, R141.reuse ;  /* 0x000000008d0772ca */ /* 0x040fe400000e0000 */
[C---:B------:R-:W-:Y:S02]  /*1e80*/  R2UR UR4, R140.reuse ;  /* 0x000000008c0472ca */ /* 0x040fe400000e0000 */
[C---:B------:R-:W-:Y:S02]  /*1e90*/  R2UR UR5, R141.reuse ;  /* 0x000000008d0572ca */ /* 0x040fe400000e0000 */
[----:B------:R-:W-:Y:S02]  /*1ea0*/  R2UR UR8, R140 ;  /* 0x000000008c0872ca */ /* 0x000fe400000e0000 */
[----:B------:R-:W-:-:S05]  /*1eb0*/  R2UR UR9, R141 ;  /* 0x000000008d0972ca */ /* 0x000fca00000e0000 */
[----:B------:R-:W2:Y:S04]  /*1ec0*/  LDG.E R0, desc[UR6][R2.64+0x4] ;  /* 0x0000040602007981 */ /* 0x000ea8000c1e1900 */
[----:B------:R-:W3:Y:S04]  /*1ed0*/  LDG.E R39, desc[UR4][R2.64] ;  /* 0x0000000402277981 */ /* 0x000ee8000c1e1900 */
[----:B------:R-:W4:Y:S01]  /*1ee0*/  LDG.E R5, desc[UR8][R2.64+0x8] ;  /* 0x0000080802057981 */ /* 0x000f22000c1e1900 */
[----:B------:R-:W-:Y:S01]  /*1ef0*/  BSSY.RECONVERGENT B7, `(.L_x_29) ;  /* 0x0000028000077945 */ /* 0x000fe20003800200 */
[----:B--2---:R-:W-:Y:S01]  /*1f00*/  FADD R45, R17, -R0 ;  /* 0x80000000112d7221 */ /* 0x004fe20000000000 */
[----:B---3--:R-:W-:-:S03]  /*1f10*/  FADD R39, R16, -R39 ;  /* 0x8000002710277221 */ /* 0x008fc60000000000 */
[----:B------:R-:W-:Y:S01]  /*1f20*/  FMUL R0, R45, R45 ;  /* 0x0000002d2d007220 */ /* 0x000fe20000400000 */
[----:B----4-:R-:W-:-:S03]  /*1f30*/  FADD R38, R22, -R5 ;  /* 0x8000000516267221 */ /* 0x010fc60000000000 */
[----:B------:R-:W-:-:S04]  /*1f40*/  FFMA R5, R39, R39, R0 ;  /* 0x0000002727057223 */ /* 0x000fc80000000000 */
[----:B------:R-:W-:-:S05]  /*1f50*/  FFMA R4, R38, R38, R5 ;  /* 0x0000002626047223 */ /* 0x000fca0000000005 */
[----:B------:R-:W-:-:S13]  /*1f60*/  FSETP.GT.AND P0, PT, R4, RZ, PT ;  /* 0x000000ff0400720b */ /* 0x000fda0003f04000 */
[----:B------:R-:W-:Y:S05]  /*1f70*/  @!P0 BRA `(.L_x_30) ;  /* 0x00000000007c8947 */ /* 0x000fea0003800000 */
[----:B------:R-:W-:Y:S01]  /*1f80*/  VIADD R0, R4, 0xf3000000 ;  /* 0xf300000004007836 */ /* 0x000fe20000000000 */
[----:B------:R0:W1:Y:S01]  /*1f90*/  MUFU.RSQ R5, R4 ;  /* 0x0000000400057308 */ /* 0x0000620000001400 */
[----:B------:R-:W-:Y:S03]  /*1fa0*/  BSSY.RECONVERGENT B6, `(.L_x_31) ;  /* 0x000000b000067945 */ /* 0x000fe60003800200 */
[----:B------:R-:W-:-:S13]  /*1fb0*/  ISETP.GT.U32.AND P0, PT, R0, 0x727fffff, PT ;  /* 0x727fffff0000780c */ /* 0x000fda0003f04070 */
[----:B01----:R-:W-:Y:S05]  /*1fc0*/  @!P0 BRA `(.L_x_32) ;  /* 0x0000000000108947 */ /* 0x003fea0003800000 */
[----:B------:R-:W-:Y:S02]  /*1fd0*/  MOV R20, 0x2000 ;  /* 0x0000200000147802 */ /* 0x000fe40000000f00 */
[----:B------:R-:W-:-:S07]  /*1fe0*/  MOV R21, 0x0 ;  /* 0x0000000000157802 */ /* 0x000fce0000000f00 */
[----:B------:R-:W-:Y:S05]  /*1ff0*/  CALL.REL.NOINC `($__internal_2_$__cuda_sm20_sqrt_rn_f32_slowpath) ;  /* 0x0000002800e47944 */ /* 0x000fea0003c00000 */
[----:B------:R-:W-:Y:S05]  /*2000*/  BRA `(.L_x_33) ;  /* 0x0000000000107947 */ /* 0x000fea0003800000 */
.L_x_32:
[----:B------:R-:W-:Y:S01]  /*2010*/  FMUL.FTZ R3, R4, R5 ;  /* 0x0000000504037220 */ /* 0x000fe20000410000 */
[----:B------:R-:W-:-:S03]  /*2020*/  FMUL.FTZ R0, R5, 0.5 ;  /* 0x3f00000005007820 */ /* 0x000fc60000410000 */
[----:B------:R-:W-:-:S04]  /*2030*/  FFMA R4, -R3, R3, R4 ;  /* 0x0000000303047223 */ /* 0x000fc80000000104 */
[----:B------:R-:W-:-:S07]  /*2040*/  FFMA R4, R4, R0, R3 ;  /* 0x0000000004047223 */ /* 0x000fce0000000003 */
.L_x_33:
[----:B------:R-:W-:Y:S05]  /*2050*/  BSYNC.RECONVERGENT B6 ;  /* 0x0000000000067941 */ /* 0x000fea0003800200 */
.L_x_31:
[----:B------:R-:W-:Y:S01]  /*2060*/  VIADD R0, R4, 0x1800000 ;  /* 0x0180000004007836 */ /* 0x000fe20000000000 */
[----:B------:R-:W-:Y:S04]  /*2070*/  BSSY.RECONVERGENT B6, `(.L_x_34) ;  /* 0x000000c000067945 */ /* 0x000fe80003800200 */
[----:B------:R-:W-:-:S04]  /*2080*/  LOP3.LUT R0, R0, 0x7f800000, RZ, 0xc0, !PT ;  /* 0x7f80000000007812 */ /* 0x000fc800078ec0ff */
[----:B------:R-:W-:-:S13]  /*2090*/  ISETP.GT.U32.AND P0, PT, R0, 0x1ffffff, PT ;  /* 0x01ffffff0000780c */ /* 0x000fda0003f04070 */
[----:B------:R-:W-:Y:S05]  /*20a0*/  @P0 BRA `(.L_x_35) ;  /* 0x0000000000100947 */ /* 0x000fea0003800000 */
[----:B------:R-:W-:Y:S01]  /*20b0*/  HFMA2 R21, -RZ, RZ, 0, 0 ;  /* 0x00000000ff157431 */ /* 0x000fe200000001ff */
[----:B------:R-:W-:-:S07]  /*20c0*/  MOV R20, 0x20e0 ;  /* 0x000020e000147802 */ /* 0x000fce0000000f00 */
[----:B------:R-:W-:Y:S05]  /*20d0*/  CALL.REL.NOINC `($__internal_1_$__cuda_sm20_rcp_rn_f32_slowpath) ;  /* 0x0000002400d47944 */ /* 0x000fea0003c00000 */
[----:B------:R-:W-:Y:S05]  /*20e0*/  BRA `(.L_x_36) ;  /* 0x0000000000107947 */ /* 0x000fea0003800000 */
.L_x_35:
[----:B------:R-:W0:Y:S02]  /*20f0*/  MUFU.RCP R3, R4 ;  /* 0x0000000400037308 */ /* 0x000e240000001000 */
[----:B0-----:R-:W-:-:S04]  /*2100*/  FFMA R0, R3, R4, -1 ;  /* 0xbf80000003007423 */ /* 0x001fc80000000004 */
[----:B------:R-:W-:-:S04]  /*2110*/  FADD.FTZ R0, -R0, -RZ ;  /* 0x800000ff00007221 */ /* 0x000fc80000010100 */
[----:B------:R-:W-:-:S07]  /*2120*/  FFMA R4, R3, R0, R3 ;  /* 0x0000000003047223 */ /* 0x000fce0000000003 */
.L_x_36:
[----:B------:R-:W-:Y:S05]  /*2130*/  BSYNC.RECONVERGENT B6 ;  /* 0x0000000000067941 */ /* 0x000fea0003800200 */
.L_x_34:
[-C--:B------:R-:W-:Y:S01]  /*2140*/  FMUL R39, R39, R4.reuse ;  /* 0x0000000427277220 */ /* 0x080fe20000400000 */
[-C--:B------:R-:W-:Y:S01]  /*2150*/  FMUL R45, R45, R4.reuse ;  /* 0x000000042d2d7220 */ /* 0x080fe20000400000 */
[----:B------:R-:W-:-:S07]  /*2160*/  FMUL R38, R38, R4 ;  /* 0x0000000426267220 */ /* 0x000fce0000400000 */
.L_x_30:
[----:B------:R-:W-:Y:S05]  /*2170*/  BSYNC.RECONVERGENT B7 ;  /* 0x0000000000077941 */ /* 0x000fea0003800200 */
.L_x_29:
[----:B------:R-:W-:Y:S01]  /*2180*/  FMUL R0, R45, R45 ;  /* 0x0000002d2d007220 */ /* 0x000fe20000400000 */
[----:B------:R-:W-:Y:S01]  /*2190*/  BSSY.RECONVERGENT B7, `(.L_x_37) ;  /* 0x0000029000077945 */ /* 0x000fe20003800200 */
[----:B------:R-:W-:Y:S01]  /*21a0*/  FADD R119, -R39, -RZ ;  /* 0x800000ff27777221 */ /* 0x000fe20000000100 */
[----:B------:R-:W-:Y:S01]  /*21b0*/  FADD R76, -R45, -RZ ;  /* 0x800000ff2d4c7221 */ /* 0x000fe20000000100 */
[----:B------:R-:W-:Y:S01]  /*21c0*/  FFMA R3, R39, R39, R0 ;  /* 0x0000002727037223 */ /* 0x000fe20000000000 */
[----:B------:R-:W-:-:S03]  /*21d0*/  FADD R25, -R38, -RZ ;  /* 0x800000ff26197221 */ /* 0x000fc60000000100 */
        /* <DEDUP_REMOVED lines=8> */
[----:B------:R-:W-:Y:S01]  /*2260*/  MOV R4, R2 ;  /* 0x0000000200047202 */ /* 0x000fe20000000f00 */
[----:B------:R-:W-:Y:S01]  /*2270*/  IMAD.MOV.U32 R21, RZ, RZ, 0x0 ;  /* 0x00000000ff157424 */ /* 0x000fe200078e00ff */
[----:B------:R-:W-:-:S07]  /*2280*/  MOV R20, 0x22a0 ;  /* 0x000022a000147802 */ /* 0x000fce0000000f00 */
[----:B------:R-:W-:Y:S05]  /*2290*/  CALL.REL.NOINC `($__internal_2_$__cuda_sm20_sqrt_rn_f32_slowpath) ;  /* 0x00000028003c7944 */ /* 0x000fea0003c00000 */
[----:B------:R-:W-:Y:S05]  /*22a0*/  BRA `(.L_x_41) ;  /* 0x0000000000107947 */ /* 0x000fea0003800000 */
.L_x_40:
[----:B------:R-:W-:Y:S01]  /*22b0*/  FMUL.FTZ R3, R2, R5 ;  /* 0x0000000502037220 */ /* 0x000fe20000410000 */
[----:B------:R-:W-:-:S03]  /*22c0*/  FMUL.FTZ R0, R5, 0.5 ;  /* 0x3f00000005007820 */ /* 0x000fc60000410000 */
[----:B------:R-:W-:-:S04]  /*22d0*/  FFMA R4, -R3, R3, R2 ;  /* 0x0000000303047223 */ /* 0x000fc80000000102 */
[----:B------:R-:W-:-:S07]  /*22e0*/  FFMA R4, R4, R0, R3 ;  /* 0x0000000004047223 */ /* 0x000fce0000000003 */
.L_x_41:
[----:B------:R-:W-:Y:S05]  /*22f0*/  BSYNC.RECONVERGENT B6 ;  /* 0x0000000000067941 */ /* 0x000fea0003800200 */
.L_x_39:
        /* <DEDUP_REMOVED lines=10> */
.L_x_43:
[----:B------:R-:W0:Y:S02]  /*23a0*/  MUFU.RCP R3, R4 ;  /* 0x0000000400037308 */ /* 0x000e240000001000 */
[----:B0-----:R-:W-:-:S04]  /*23b0*/  FFMA R0, R3, R4, -1 ;  /* 0xbf80000003007423 */ /* 0x001fc80000000004 */
[----:B------:R-:W-:-:S04]  /*23c0*/  FADD.FTZ R0, -R0, -RZ ;  /* 0x800000ff00007221 */ /* 0x000fc80000010100 */
[----:B------:R-:W-:-:S07]  /*23d0*/  FFMA R0, R3, R0, R3 ;  /* 0x0000000003007223 */ /* 0x000fce0000000003 */
.L_x_44:
[----:B------:R-:W-:Y:S05]  /*23e0*/  BSYNC.RECONVERGENT B6 ;  /* 0x0000000000067941 */ /* 0x000fea0003800200 */
.L_x_42:
[-C--:B------:R-:W-:Y:S01]  /*23f0*/  FMUL R119, R119, R0.reuse ;  /* 0x0000000077777220 */ /* 0x080fe20000400000 */
[-C--:B------:R-:W-:Y:S01]  /*2400*/  FMUL R76, R76, R0.reuse ;  /* 0x000000004c4c7220 */ /* 0x080fe20000400000 */
[----:B------:R-:W-:-:S07]  /*2410*/  FMUL R25, R25, R0 ;  /* 0x0000000019197220 */ /* 0x000fce0000400000 */
.L_x_38:
[----:B------:R-:W-:Y:S05]  /*2420*/  BSYNC.RECONVERGENT B7 ;  /* 0x0000000000077941 */ /* 0x000fea0003800200 */
.L_x_37:
[----:B------:R-:W-:Y:S01]  /*2430*/  ISETP.NE.AND P0, PT, R23, RZ, PT ;  /* 0x000000ff1700720c */ /* 0x000fe20003f05270 */
[----:B------:R-:W-:-:S12]  /*2440*/  BSSY.RECONVERGENT B8, `(.L_x_45) ;  /* 0x0000138000087945 */ /* 0x000fd80003800200 */
[----:B------:R-:W-:Y:S05]  /*2450*/  @!P0 BRA `(.L_x_46) ;  /* 0x0000001000d88947 */ /* 0x000fea0003800000 */
[----:B------:R-:W-:Y:S01]  /*2460*/  FFMA R31, R119, 9.9999999392252902908e-09, R16 ;  /* 0x322bcc77771f7823 */ /* 0x000fe20000000010 */
[----:B------:R-:W0:Y:S01]  /*2470*/  F2F.F64.F32 R124, R76 ;  /* 0x0000004c007c7310 */ /* 0x000e220000201800 */
[----:B------:R-:W-:Y:S01]  /*2480*/  IADD3 R132, P0, PT, R134, 0x10, RZ ;  /* 0x0000001086847810 */ /* 0x000fe20007f1e0ff */
[----:B------:R-:W-:Y:S01]  /*2490*/  BSSY.RECONVERGENT B7, `(.L_x_47) ;  /* 0x00000a2000077945 */ /* 0x000fe20003800200 */
[----:B------:R-:W-:Y:S01]  /*24a0*/  FFMA R36, R25, 9.9999999392252902908e-09, R22 ;  /* 0x322bcc7719247823 */ /* 0x000fe20000000016 */
[----:B------:R-:W-:Y:S01]  /*24b0*/  FFMA R37, R76, 9.9999999392252902908e-09, R17 ;  /* 0x322bcc774c257823 */ /* 0x000fe20000000011 */
[----:B------:R-:W-:Y:S01]  /*24c0*/  IMAD.MOV.U32 R30, RZ, RZ, 0x7f800000 ;  /* 0x7f800000ff1e7424 */ /* 0x000fe200078e00ff */
[----:B------:R-:W-:Y:S02]  /*24d0*/  CS2R R28, SRZ ;  /* 0x00000000001c7805 */ /* 0x000fe4000001ff00 */
[----:B------:R-:W-:Y:S01]  /*24e0*/  MOV R26, R134 ;  /* 0x00000086001a7202 */ /* 0x000fe20000000f00 */
[----:B------:R-:W1:Y:S01]  /*24f0*/  F2F.F64.F32 R118, R119 ;  /* 0x0000007700767310 */ /* 0x000e620000201800 */
[----:B------:R-:W-:-:S02]  /*2500*/  IMAD.MOV.U32 R27, RZ, RZ, R135 ;  /* 0x000000ffff1b7224 */ /* 0x000fc400078e0087 */
[----:B------:R-:W-:-:S05]  /*2510*/  IMAD.X R133, RZ, RZ, R135, P0 ;  /* 0x000000ffff857224 */ /* 0x000fca00000e0687 */
[----:B------:R2:W3:Y:S02]  /*2520*/  F2F.F64.F32 R126, R25 ;  /* 0x00000019007e7310 */ /* 0x0004e40000201800 */
[----:B012---:R-:W-:-:S07]  /*2530*/  MOV R25, R47 ;  /* 0x0000002f00197202 */ /* 0x007fce0000000f00 */
.L_x_54:
[C---:B------:R-:W-:Y:S02]  /*2540*/  R2UR UR8, R140.reuse ;  /* 0x000000008c0872ca */ /* 0x040fe400000e0000 */
[C---:B------:R-:W-:Y:S02]  /*2550*/  R2UR UR9, R141.reuse ;  /* 0x000000008d0972ca */ /* 0x040fe400000e0000 */
[C---:B------:R-:W-:Y:S02]  /*2560*/  R2UR UR12, R140.reuse ;  /* 0x000000008c0c72ca */ /* 0x040fe400000e0000 */
[C---:B------:R-:W-:Y:S02]  /*2570*/  R2UR UR13, R141.reuse ;  /* 0x000000008d0d72ca */ /* 0x040fe400000e0000 */
[----:B------:R-:W-:Y:S02]  /*2580*/  R2UR UR4, R140 ;  /* 0x000000008c0472ca */ /* 0x000fe400000e0000 */
[----:B------:R-:W-:-:S02]  /*2590*/  R2UR UR5, R141 ;  /* 0x000000008d0572ca */ /* 0x000fc400000e0000 */
[C---:B------:R-:W-:Y:S02]  /*25a0*/  R2UR UR6, R140.reuse ;  /* 0x000000008c0672ca */ /* 0x040fe400000e0000 */
[C---:B------:R-:W-:Y:S01]  /*25b0*/  R2UR UR7, R141.reuse ;  /* 0x000000008d0772ca */ /* 0x040fe200000e0000 */
[----:B------:R-:W2:Y:S01]  /*25c0*/  LDG.E R11, desc[UR8][R132.64+-0x8] ;  /* 0xfffff808840b7981 */ /* 0x000ea2000c1e1900 */
[C---:B------:R-:W-:Y:S02]  /*25d0*/  R2UR UR14, R140.reuse ;  /* 0x000000008c0e72ca */ /* 0x040fe400000e0000 */
[C---:B------:R-:W-:Y:S01]  /*25e0*/  R2UR UR15, R141.reuse ;  /* 0x000000008d0f72ca */ /* 0x040fe200000e0000 */
[----:B------:R-:W2:Y:S01]  /*25f0*/  LDG.E R4, desc[UR12][R132.64+0x4] ;  /* 0x0000040c84047981 */ /* 0x000ea2000c1e1900 */
[----:B------:R-:W-:Y:S02]  /*2600*/  R2UR UR10, R140 ;  /* 0x000000008c0a72ca */ /* 0x000fe400000e0000 */
[----:B------:R-:W-:Y:S01]  /*2610*/  R2UR UR11, R141 ;  /* 0x000000008d0b72ca */ /* 0x000fe200000e0000 */
[----:B------:R-:W4:Y:S04]  /*2620*/  LDG.E R10, desc[UR4][R132.64+-0xc] ;  /* 0xfffff404840a7981 */ /* 0x000f28000c1e1900 */
[----:B------:R-:W4:Y:S04]  /*2630*/  LDG.E R5, desc[UR6][R132.64] ;  /* 0x0000000684057981 */ /* 0x000f28000c1e1900 */
[----:B------:R-:W5:Y:S04]  /*2640*/  LDG.E R6, desc[UR14][R132.64+0x10] ;  /* 0x0000100e84067981 */ /* 0x000f68000c1e1900 */
[----:B------:R-:W3:Y:S04]  /*2650*/  LDG.E R9, desc[UR10][R132.64+0xc] ;  /* 0x00000c0a84097981 */ /* 0x000ee8000c1e1900 */
[----:B------:R-:W3:Y:S04]  /*2660*/  LDG.E R0, desc[UR4][R132.64+-0x10] ;  /* 0xfffff00484007981 */ /* 0x000ee8000c1e1900 */
[----:B------:R-:W3:Y:S04]  /*2670*/  LDG.E R7, desc[UR8][R132.64+0x8] ;  /* 0x0000080884077981 */ /* 0x000ee8000c1e1900 */
[----:B------:R-:W3:Y:S01]  /*2680*/  LDG.E R3, desc[UR6][R132.64+-0x4] ;  /* 0xfffffc0684037981 */ /* 0x000ee2000c1e1900 */
[----:B------:R-:W-:Y:S01]  /*2690*/  BSSY.RECONVERGENT B6, `(.L_x_48) ;  /* 0x0000039000067945 */ /* 0x000fe20003800200 */
[----:B--2---:R-:W-:Y:S01]  /*26a0*/  FADD R4, R11, -R4 ;  /* 0x800000040b047221 */ /* 0x004fe20000000000 */
[----:B----4-:R-:W-:-:S05]  /*26b0*/  FADD R76, R10, -R5 ;  /* 0x800000050a4c7221 */ /* 0x010fca0000000000 */
[----:B------:R-:W0:Y:S01]  /*26c0*/  F2F.F64.F32 R4, R4 ;  /* 0x0000000400047310 */ /* 0x000e220000201800 */
[----:B-----5:R-:W-:Y:S01]  /*26d0*/  FADD R6, R11, -R6 ;  /* 0x800000060b067221 */ /* 0x020fe20000000000 */
[----:B---3--:R-:W-:-:S06]  /*26e0*/  FADD R84, R10, -R9 ;  /* 0x800000090a547221 */ /* 0x008fcc0000000000 */
[----:B------:R-:W1:Y:S01]  /*26f0*/  F2F.F64.F32 R76, R76 ;  /* 0x0000004c004c7310 */ /* 0x000e620000201800 */
[----:B------:R-:W-:-:S07]  /*2700*/  FADD R110, R0, -R7 ;  /* 0x80000007006e7221 */ /* 0x000fce0000000000 */
[----:B------:R-:W2:Y:S01]  /*2710*/  F2F.F64.F32 R78, R6 ;  /* 0x00000006004e7310 */ /* 0x000ea20000201800 */
[----:B0-----:R-:W-:Y:S01]  /*2720*/  DMUL R102, R124, R4 ;  /* 0x000000047c667228 */ /* 0x001fe20000000000 */
[----:B------:R-:W-:-:S06]  /*2730*/  FADD R3, R0, -R3 ;  /* 0x8000000300037221 */ /* 0x000fcc0000000000 */
[----:B------:R-:W0:Y:S01]  /*2740*/  F2F.F64.F32 R84, R84 ;  /* 0x0000005400547310 */ /* 0x000e220000201800 */
[----:B-1----:R-:W-:-:S07]  /*2750*/  DFMA R102, R126, R76, -R102 ;  /* 0x0000004c7e66722b */ /* 0x002fce0000000866 */
[----:B------:R-:W1:Y:S01]  /*2760*/  F2F.F64.F32 R110, R110 ;  /* 0x0000006e006e7310 */ /* 0x000e620000201800 */
[----:B--2---:R-:W-:-:S07]  /*2770*/  DMUL R108, R124, R78 ;  /* 0x0000004e7c6c7228 */ /* 0x004fce0000000000 */
[----:B------:R-:W2:Y:S01]  /*2780*/  F2F.F64.F32 R116, R3 ;  /* 0x0000000300747310 */ /* 0x000ea20000201800 */
[----:B0-----:R-:W-:Y:S02]  /*2790*/  DMUL R8, R84, R4 ;  /* 0x0000000454087228 */ /* 0x001fe40000000000 */
[----:B------:R-:W-:Y:S02]  /*27a0*/  DFMA R108, R126, R84, -R108 ;  /* 0x000000547e6c722b */ /* 0x000fe4000000086c */
[----:B-1----:R-:W-:-:S04]  /*27b0*/  DMUL R6, R110, R102 ;  /* 0x000000666e067228 */ /* 0x002fc80000000000 */
[----:B------:R-:W-:-:S04]  /*27c0*/  DFMA R8, R76, R78, -R8 ;  /* 0x0000004e4c08722b */ /* 0x000fc80000000808 */
[----:B--2---:R-:W-:Y:S01]  /*27d0*/  DFMA R6, R116, R108, -R6 ;  /* 0x0000006c7406722b */ /* 0x004fe20000000806 */
[----:B------:R-:W-:-:S07]  /*27e0*/  FADD R92, -R37, R10 ;  /* 0x0000000a255c7221 */ /* 0x000fce0000000100 */
        /* <DEDUP_REMOVED lines=35> */
.L_x_49:
[----:B------:R-:W-:Y:S05]  /*2a20*/  BSYNC.RECONVERGENT B6 ;  /* 0x0000000000067941 */ /* 0x000fea0003800200 */
.L_x_48:
        /* <DEDUP_REMOVED lines=28> */
.L_x_51:
[----:B------:R-:W-:Y:S05]  /*2bf0*/  BSYNC.RECONVERGENT B6 ;  /* 0x0000000000067941 */ /* 0x000fea0003800200 */
.L_x_50:
        /* <DEDUP_REMOVED lines=25> */
.L_x_53:
[----:B------:R-:W-:Y:S05]  /*2d90*/  BSYNC.RECONVERGENT B6 ;  /* 0x0000000000067941 */ /* 0x000fea0003800200 */
.L_x_52:
[C---:B------:R-:W-:Y:S01]  /*2da0*/  DSETP.GT.AND P0, PT, R4.reuse, RZ, PT ;  /* 0x000000ff0400722a */ /* 0x040fe20003f04000 */
[----:B------:R-:W0:Y:S01]  /*2db0*/  F2F.F32.F64 R142, R142 ;  /* 0x0000008e008e7310 */ /* 0x000e220000301000 */
[----:B------:R-:W-:Y:S01]  /*2dc0*/  DADD R4, R4, R78 ;  /* 0x0000000004047229 */ /* 0x000fe2000000004e */
[----:B------:R-:W-:Y:S02]  /*2dd0*/  IADD3 R25, PT, PT, R25, 0x1, RZ ;  /* 0x0000000119197810 */ /* 0x000fe40007ffe0ff */
[----:B------:R-:W-:Y:S01]  /*2de0*/  IADD3 R132, P3, PT, R132, 0x4c, RZ ;  /* 0x0000004c84847810 */ /* 0x000fe20007f7e0ff */
[----:B------:R-:W-:Y:S01]  /*2df0*/  DSETP.GT.AND P0, PT, R78, RZ, P0 ;  /* 0x000000ff4e00722a */ /* 0x000fe20000704000 */
[----:B------:R-:W-:-:S03]  /*2e00*/  ISETP.NE.AND P1, PT, R25, RZ, PT ;  /* 0x000000ff1900720c */ /* 0x000fc60003f25270 */
[----:B------:R-:W-:Y:S02]  /*2e10*/  IMAD.X R133, RZ, RZ, R133, P3 ;  /* 0x000000ffff857224 */ /* 0x000fe400018e0685 */
[----:B------:R-:W-:-:S06]  /*2e20*/  DSETP.LT.AND P0, PT, R4, 1, P0 ;  /* 0x3ff000000400742a */ /* 0x000fcc0000701000 */
[----:B0-----:R-:W-:-:S04]  /*2e30*/  FSEL R3, R142, +INF , P0 ;  /* 0x7f8000008e037808 */ /* 0x001fc80000000000 */
[----:B------:R-:W-:-:S04]  /*2e40*/  FSETP.LT.AND P0, PT, R3, R30, P0 ;  /* 0x0000001e0300720b */ /* 0x000fc80000701000 */
[C---:B------:R-:W-:Y:S02]  /*2e50*/  SEL R29, R26.reuse, R29, P0 ;  /* 0x0000001d1a1d7207 */ /* 0x040fe40000000000 */
[----:B------:R-:W-:Y:S02]  /*2e60*/  IADD3 R26, P2, PT, R26, 0x4c, RZ ;  /* 0x0000004c1a1a7810 */ /* 0x000fe40007f5e0ff */
[----:B------:R-:W-:Y:S02]  /*2e70*/  SEL R28, R27, R28, P0 ;  /* 0x0000001c1b1c7207 */ /* 0x000fe40000000000 */
[----:B------:R-:W-:Y:S02]  /*2e80*/  FSEL R30, R3, R30, P0 ;  /* 0x0000001e031e7208 */ /* 0x000fe40000000000 */
[----:B------:R-:W-:Y:S01]  /*2e90*/  IADD3.X R27, PT, PT, RZ, R27, RZ, P2, !PT ;  /* 0x0000001bff1b7210 */ /* 0x000fe200017fe4ff */
[----:B------:R-:W-:Y:S06]  /*2ea0*/  @P1 BRA `(.L_x_54) ;  /* 0xfffffff400a41947 */ /* 0x000fec000383ffff */
[----:B------:R-:W-:Y:S05]  /*2eb0*/  BSYNC.RECONVERGENT B7 ;  /* 0x0000000000077941 */ /* 0x000fea0003800200 */
.L_x_47:
[----:B------:R-:W-:-:S04]  /*2ec0*/  ISETP.NE.U32.AND P0, PT, R29, RZ, PT ;  /* 0x000000ff1d00720c */ /* 0x000fc80003f05070 */
[----:B------:R-:W-:-:S13]  /*2ed0*/  ISETP.NE.AND.EX P0, PT, R28, RZ, PT, P0 ;  /* 0x000000ff1c00720c */ /* 0x000fda0003f05300 */
[----:B------:R-:W-:Y:S05]  /*2ee0*/  @!P0 BRA `(.L_x_46) ;  /* 0x0000000800348947 */ /* 0x000fea0003800000 */
[----:B------:R-:W-:Y:S01]  /*2ef0*/  FSETP.GT.AND P0, PT, R2, RZ, PT ;  /* 0x000000ff0200720b */ /* 0x000fe20003f04000 */
[----:B------:R-:W-:-:S12]  /*2f00*/  BSSY.RECONVERGENT B7, `(.L_x_55) ;  /* 0x0000022000077945 */ /* 0x000fd80003800200 */
        /* <DEDUP_REMOVED lines=11> */
.L_x_58:
[----:B------:R-:W-:Y:S01]  /*2fc0*/  FMUL.FTZ R3, R2, R5 ;  /* 0x0000000502037220 */ /* 0x000fe20000410000 */
[----:B------:R-:W-:-:S03]  /*2fd0*/  FMUL.FTZ R4, R5, 0.5 ;  /* 0x3f00000005047820 */ /* 0x000fc60000410000 */
[----:B------:R-:W-:-:S04]  /*2fe0*/  FFMA R2, -R3, R3, R2 ;  /* 0x0000000303027223 */ /* 0x000fc80000000102 */
[----:B------:R-:W-:-:S07]  /*2ff0*/  FFMA R4, R2, R4, R3 ;  /* 0x0000000402047223 */ /* 0x000fce0000000003 */
.L_x_59:
[----:B------:R-:W-:Y:S05]  /*3000*/  BSYNC.RECONVERGENT B6 ;  /* 0x0000000000067941 */ /* 0x000fea0003800200 */
.L_x_57:
        /* <DEDUP_REMOVED lines=8> */
[----:B------:R-:W-:Y:S05]  /*3090*/  BRA `(.L_x_62) ;  /* 0x0000000000107947 */ /* 0x000fea0003800000 */
.L_x_61:
[----:B------:R-:W0:Y:S02]  /*30a0*/  MUFU.RCP R3, R4 ;  /* 0x0000000400037308 */ /* 0x000e240000001000 */
[----:B0-----:R-:W-:-:S04]  /*30b0*/  FFMA R0, R3, R4, -1 ;  /* 0xbf80000003007423 */ /* 0x001fc80000000004 */
[----:B------:R-:W-:-:S04]  /*30c0*/  FADD.FTZ R0, -R0, -RZ ;  /* 0x800000ff00007221 */ /* 0x000fc80000010100 */
[----:B------:R-:W-:-:S07]  /*30d0*/  FFMA R4, R3, R0, R3 ;  /* 0x0000000003047223 */ /* 0x000fce0000000003 */
.L_x_62:
[----:B------:R-:W-:Y:S05]  /*30e0*/  BSYNC.RECONVERGENT B6 ;  /* 0x0000000000067941 */ /* 0x000fea0003800200 */
.L_x_60:
[-C--:B------:R-:W-:Y:S01]  /*30f0*/  FMUL R39, R39, R4.reuse ;  /* 0x0000000427277220 */ /* 0x080fe20000400000 */
[-C--:B------:R-:W-:Y:S01]  /*3100*/  FMUL R45, R45, R4.reuse ;  /* 0x000000042d2d7220 */ /* 0x080fe20000400000 */
[----:B------:R-:W-:-:S07]  /*3110*/  FMUL R38, R38, R4 ;  /* 0x0000000426267220 */ /* 0x000fce0000400000 */
.L_x_56:
[----:B------:R-:W-:Y:S05]  /*3120*/  BSYNC.RECONVERGENT B7 ;  /* 0x0000000000077941 */ /* 0x000fea0003800200 */
.L_x_55:
[----:B------:R-:W-:Y:S01]  /*3130*/  FMUL R0, R39, R54 ;  /* 0x0000003627007220 */ /* 0x000fe20000400000 */
[----:B------:R-:W-:Y:S01]  /*3140*/  IMAD.HI.U32 R5, R53, -0x55555555, RZ ;  /* 0xaaaaaaab35057827 */ /* 0x000fe200078e00ff */
[----:B------:R-:W-:Y:S03]  /*3150*/  BSSY.RECONVERGENT B0, `(.L_x_63) ;  /* 0x000005c000007945 */ /* 0x000fe60003800200 */
[----:B------:R-:W-:Y:S01]  /*3160*/  FFMA R3, R45, R18, R0 ;  /* 0x000000122d037223 */ /* 0x000fe20000000000 */
[----:B------:R-:W-:-:S03]  /*3170*/  SHF.R.U32.HI R6, RZ, 0x1, R5 ;  /* 0x00000001ff067819 */ /* 0x000fc60000011605 */
[----:B------:R-:W-:Y:S02]  /*3180*/  FFMA R3, R38, R19, R3 ;  /* 0x0000001326037223 */ /* 0x000fe40000000003 */
[----:B------:R-:W-:Y:S02]  /*3190*/  IMAD R6, R6, -0x3, R53 ;  /* 0xfffffffd06067824 */ /* 0x000fe400078e0235 */
[----:B------:R-:W-:Y:S01]  /*31a0*/  FADD R0, R3, R3 ;  /* 0x0000000303007221 */ /* 0x000fe20000000000 */
[----:B------:R-:W-:-:S03]  /*31b0*/  FMNMX R3, RZ, R3, !PT ;  /* 0x00000003ff037209 */ /* 0x000fc60007800000 */
[C---:B------:R-:W-:Y:S01]  /*31c0*/  FFMA R4, R0.reuse, -R18, R45 ;  /* 0x8000001200047223 */ /* 0x040fe2000000002d */
[C---:B------:R-:W-:Y:S01]  /*31d0*/  FFMA R2, R0.reuse, -R54, R39 ;  /* 0x8000003600027223 */ /* 0x040fe20000000027 */
[----:B------:R-:W-:Y:S01]  /*31e0*/  FFMA R5, R0, -R19, R38 ;  /* 0x8000001300057223 */ /* 0x000fe20000000026 */
[C---:B------:R-:W-:Y:S01]  /*31f0*/  ISETP.NE.AND P1, PT, R6.reuse, RZ, PT ;  /* 0x000000ff0600720c */ /* 0x040fe20003f25270 */
[----:B------:R-:W-:Y:S01]  /*3200*/  FMUL R4, R55, R4 ;  /* 0x0000000437047220 */ /* 0x000fe20000400000 */
[C---:B------:R-:W-:Y:S01]  /*3210*/  ISETP.NE.AND P2, PT, R6.reuse, 0x1, PT ;  /* 0x000000010600780c */ /* 0x040fe20003f45270 */
[----:B------:R-:W-:Y:S01]  /*3220*/  FMUL R25, R3, 0.30000001192092895508 ;  /* 0x3e99999a03197820 */ /* 0x000fe20000400000 */
[----:B------:R-:W-:Y:S01]  /*3230*/  ISETP.NE.AND P3, PT, R6, 0x2, PT ;  /* 0x000000020600780c */ /* 0x000fe20003f65270 */
[----:B------:R-:W-:Y:S01]  /*3240*/  FFMA R7, R61, R2, R4 ;  /* 0x000000023d077223 */ /* 0x000fe20000000004 */
[----:B------:R-:W-:Y:S02]  /*3250*/  SEL R0, RZ, 0xc8, P1 ;  /* 0x000000c8ff007807 */ /* 0x000fe40000800000 */
[----:B------:R-:W-:Y:S01]  /*3260*/  SEL R2, RZ, 0xc8, P2 ;  /* 0x000000c8ff027807 */ /* 0x000fe20001000000 */
[----:B------:R-:W-:Y:S01]  /*3270*/  FFMA R5, R60, R5, R7 ;  /* 0x000000053c057223 */ /* 0x000fe20000000007 */
[----:B------:R-:W-:-:S02]  /*3280*/  SEL R4, RZ, 0xc8, P3 ;  /* 0x000000c8ff047807 */ /* 0x000fc40001800000 */
[----:B------:R-:W-:Y:S01]  /*3290*/  I2FP.F32.U32 R11, R0 ;  /* 0x00000000000b7245 */ /* 0x000fe20000201000 */
[----:B------:R-:W-:Y:S01]  /*32a0*/  HFMA2 R0, -RZ, RZ, 1.875, 0 ;  /* 0x3f800000ff007431 */ /* 0x000fe200000001ff */
[----:B------:R-:W-:Y:S02]  /*32b0*/  FMNMX R27, RZ, R5, !PT ;  /* 0x00000005ff1b7209 */ /* 0x000fe40007800000 */
[----:B------:R-:W-:Y:S02]  /*32c0*/  I2FP.F32.U32 R13, R2 ;  /* 0x00000002000d7245 */ /* 0x000fe40000201000 */
[----:B------:R-:W-:Y:S02]  /*32d0*/  FSETP.NEU.AND P0, PT, R27, 1, PT ;  /* 0x3f8000001b00780b */ /* 0x000fe40003f0d000 */
[----:B------:R-:W-:-:S11]  /*32e0*/  I2FP.F32.U32 R15, R4 ;  /* 0x00000004000f7245 */ /* 0x000fd60000201000 */
[----:B------:R-:W-:Y:S05]  /*32f0*/  @!P0 BRA `(.L_x_64) ;  /* 0x0000000400048947 */ /* 0x000fea0003800000 */
[----:B------:R-:W-:-:S13]  /*3300*/  FSETP.NAN.AND P0, PT, |R27|, |R27|, PT ;  /* 0x4000001b1b00720b */ /* 0x000fda0003f08200 */
[----:B------:R-:W-:Y:S01]  /*3310*/  @P0 FADD R0, R27, 4 ;  /* 0x408000001b000421 */ /* 0x000fe20000000000 */
[----:B------:R-:W-:Y:S06]  /*3320*/  @P0 BRA `(.L_x_64) ;  /* 0x0000000000f80947 */ /* 0x000fec0003800000 */
[C---:B------:R-:W-:Y:S01]  /*3330*/  FMUL R0, |R27|.reuse, 16777216 ;  /* 0x4b8000001b007820 */ /* 0x040fe20000400200 */
[----:B------:R-:W-:-:S04]  /*3340*/  FSETP.GEU.AND P0, PT, |R27|, 1.175494350822287508e-38, PT ;  /* 0x008000001b00780b */ /* 0x000fc80003f0e200 */
[----:B------:R-:W-:-:S05]  /*3350*/  FSEL R0, R0, |R27|, !P0 ;  /* 0x4000001b00007208 */ /* 0x000fca0004000000 */
[----:B------:R-:W-:-:S05]  /*3360*/  VIADD R2, R0, 0xc0cafb0d ;  /* 0xc0cafb0d00027836 */ /* 0x000fca0000000000 */
[----:B------:R-:W-:-:S04]  /*3370*/  LOP3.LUT R3, R2, 0xff800000, RZ, 0xc0, !PT ;  /* 0xff80000002037812 */ /* 0x000fc800078ec0ff */
[-C--:B------:R-:W-:Y:S02]  /*3380*/  IADD3 R0, PT, PT, R0, -R3.reuse, RZ ;  /* 0x8000000300007210 */ /* 0x080fe40007ffe0ff */
[----:B------:R-:W-:-:S03]  /*3390*/  I2FP.F32.S32 R3, R3 ;  /* 0x0000000300037245 */ /* 0x000fc60000201400 */
[C---:B------:R-:W-:Y:S01]  /*33a0*/  FADD R2, R0.reuse, 1 ;  /* 0x3f80000000027421 */ /* 0x040fe20000000000 */
[----:B------:R-:W-:-:S04]  /*33b0*/  FADD R0, R0, -1 ;  /* 0xbf80000000007421 */ /* 0x000fc80000000000 */
[----:B------:R-:W-:Y:S01]  /*33c0*/  FADD R5, R0, R0 ;  /* 0x0000000000057221 */ /* 0x000fe20000000000 */
[----:B------:R-:W0:Y:S03]  /*33d0*/  MUFU.RCP R2, R2 ;  /* 0x0000000200027308 */ /* 0x000e260000001000 */
[----:B0-----:R-:W-:-:S04]  /*33e0*/  FMUL R5, R2, R5 ;  /* 0x0000000502057220 */ /* 0x001fc80000400000 */
[----:B------:R-:W-:-:S04]  /*33f0*/  FADD R4, R0, -R5 ;  /* 0x8000000500047221 */ /* 0x000fc80000000000 */
[----:B------:R-:W-:-:S04]  /*3400*/  FADD R7, R4, R4 ;  /* 0x0000000404077221 */ /* 0x000fc80000000000 */
[----:B------:R-:W-:Y:S01]  /*3410*/  FFMA R7, R0, -R5, R7 ;  /* 0x8000000500077223 */ /* 0x000fe20000000007 */
[----:B------:R-:W-:Y:S02]  /*3420*/  FSEL R0, RZ, -24, P0 ;  /* 0xc1c00000ff007808 */ /* 0x000fe40000000000 */
[----:B------:R-:W-:Y:S01]  /*3430*/  FSETP.NEU.AND P0, PT, |R27|, +INF , PT ;  /* 0x7f8000001b00780b */ /* 0x000fe20003f0d200 */
[----:B------:R-:W-:Y:S01]  /*3440*/  FMUL R7, R2, R7 ;  /* 0x0000000702077220 */ /* 0x000fe20000400000 */
[----:B------:R-:W-:Y:S01]  /*3450*/  FMUL R2, R5, R5 ;  /* 0x0000000505027220 */ /* 0x000fe20000400000 */
[----:B------:R-:W-:Y:S01]  /*3460*/  FFMA R0, R3, 1.1920928955078125e-07, R0 ;  /* 0x3400000003007823 */ /* 0x000fe20000000000 */
[----:B------:R-:W-:Y:S01]  /*3470*/  IMAD.MOV.U32 R3, RZ, RZ, 0x3a2c32e4 ;  /* 0x3a2c32e4ff037424 */ /* 0x000fe200078e00ff */
[----:B------:R-:W-:-:S03]  /*3480*/  FSETP.NEU.AND P0, PT, R27, RZ, P0 ;  /* 0x000000ff1b00720b */ /* 0x000fc6000070d000 */
[----:B------:R-:W-:-:S04]  /*3490*/  FFMA R3, R2, R3, 0.0032181653659790754318 ;  /* 0x3b52e7db02037423 */ /* 0x000fc80000000003 */
[----:B------:R-:W-:-:S04]  /*34a0*/  FFMA R3, R2, R3, 0.018033718690276145935 ;  /* 0x3c93bb7302037423 */ /* 0x000fc80000000003 */
[----:B------:R-:W-:-:S04]  /*34b0*/  FFMA R3, R2, R3, 0.12022458761930465698 ;  /* 0x3df6384f02037423 */ /* 0x000fc80000000003 */
[----:B------:R-:W-:Y:S01]  /*34c0*/  FMUL R2, R2, R3 ;  /* 0x0000000302027220 */ /* 0x000fe20000400000 */
[----:B------:R-:W-:-:S04]  /*34d0*/  FFMA R3, R5, 1.4426950216293334961, R0 ;  /* 0x3fb8aa3b05037823 */ /* 0x000fc80000000000 */
[----:B------:R-:W-:-:S04]  /*34e0*/  FADD R0, R0, -R3 ;  /* 0x8000000300007221 */ /* 0x000fc80000000000 */
[----:B------:R-:W-:-:S04]  /*34f0*/  FFMA R0, R5, 1.4426950216293334961, R0 ;  /* 0x3fb8aa3b05007823 */ /* 0x000fc80000000000 */
[----:B------:R-:W-:-:S04]  /*3500*/  FFMA R0, R7, 1.4426950216293334961, R0 ;  /* 0x3fb8aa3b07007823 */ /* 0x000fc80000000000 */
[----:B------:R-:W-:Y:S01]  /*3510*/  FFMA R9, R5, 1.9251366722983220825e-08, R0 ;  /* 0x32a55e3405097823 */ /* 0x000fe20000000000 */
[----:B------:R-:W-:-:S04]  /*3520*/  FMUL R0, R2, 3 ;  /* 0x4040000002007820 */ /* 0x000fc80000400000 */
[----:B------:R-:W-:-:S04]  /*3530*/  FFMA R9, R7, R0, R9 ;  /* 0x0000000007097223 */ /* 0x000fc80000000009 */
[----:B------:R-:W-:-:S04]  /*3540*/  FFMA R2, R5, R2, R9 ;  /* 0x0000000205027223 */ /* 0x000fc80000000009 */
[----:B------:R-:W-:-:S04]  /*3550*/  FADD R0, R3, R2 ;  /* 0x0000000203007221 */ /* 0x000fc80000000000 */
[----:B------:R-:W-:Y:S01]  /*3560*/  FADD R5, -R3, R0 ;  /* 0x0000000003057221 */ /* 0x000fe20000000100 */
[----:B------:R-:W-:-:S03]  /*3570*/  FMUL R3, R0, 4 ;  /* 0x4080000000037820 */ /* 0x000fc60000400000 */
[----:B------:R-:W-:Y:S01]  /*3580*/  FADD R5, R2, -R5 ;  /* 0x8000000502057221 */ /* 0x000fe20000000000 */
[----:B------:R-:W-:Y:S01]  /*3590*/  FFMA R0, R0, 4, -R3 ;  /* 0x4080000000007823 */ /* 0x000fe20000000803 */
[C---:B------:R-:W-:Y:S02]  /*35a0*/  FSETP.GT.AND P2, PT, |R3|.reuse, 152, PT ;  /* 0x431800000300780b */ /* 0x040fe40003f44200 */
[----:B------:R-:W-:Y:S01]  /*35b0*/  FSETP.GEU.AND P1, PT, R3, RZ, PT ;  /* 0x000000ff0300720b */ /* 0x000fe20003f2e000 */
[----:B------:R-:W-:Y:S02]  /*35c0*/  FFMA R5, R5, 4, R0 ;  /* 0x4080000005057823 */ /* 0x000fe40000000000 */
[----:B------:R-:W0:Y:S02]  /*35d0*/  FRND R0, R3 ;  /* 0x0000000300007307 */ /* 0x000e240000201000 */
[----:B0-----:R-:W-:Y:S01]  /*35e0*/  FADD R2, R3, -R0 ;  /* 0x8000000003027221 */ /* 0x001fe20000000000 */
[----:B------:R-:W-:-:S03]  /*35f0*/  FSETP.GT.AND P3, PT, R0, RZ, PT ;  /* 0x000000ff0000720b */ /* 0x000fc60003f64000 */
[----:B------:R-:W-:Y:S01]  /*3600*/  FADD R2, R2, R5 ;  /* 0x0000000502027221 */ /* 0x000fe20000000000 */
[----:B------:R-:W-:Y:S02]  /*3610*/  MOV R5, 0x391fcb8e ;  /* 0x391fcb8e00057802 */ /* 0x000fe40000000f00 */
[----:B------:R-:W-:-:S03]  /*3620*/  SEL R0, RZ, 0x83000000, P3 ;  /* 0x83000000ff007807 */ /* 0x000fc60001800000 */
[----:B------:R-:W-:-:S04]  /*3630*/  FFMA R5, R2, R5, 0.0013391353422775864601 ;  /* 0x3aaf85ed02057423 */ /* 0x000fc80000000005 */
[----:B------:R-:W-:-:S04]  /*3640*/  FFMA R5, R2, R5, 0.0096188392490148544312 ;  /* 0x3c1d985602057423 */ /* 0x000fc80000000005 */
[C---:B------:R-:W-:Y:S02]  /*3650*/  FFMA R7, R2.reuse, R5, 0.055503588169813156128 ;  /* 0x3d6357bb02077423 */ /* 0x040fe40000000005 */
[----:B------:R0:W1:Y:S02]  /*3660*/  F2I.NTZ R5, R3 ;  /* 0x0000000300057305 */ /* 0x0000640000203100 */
[----:B------:R-:W-:-:S04]  /*3670*/  FFMA R7, R2, R7, 0.24022644758224487305 ;  /* 0x3e75fdec02077423 */ /* 0x000fc80000000007 */
[----:B------:R-:W-:Y:S01]  /*3680*/  FFMA R7, R2, R7, 0.69314718246459960938 ;  /* 0x3f31721802077423 */ /* 0x000fe20000000007 */
[----:B0-----:R-:W-:-:S03]  /*3690*/  @!P0 FADD R3, R27, R27 ;  /* 0x0000001b1b038221 */ /* 0x001fc60000000000 */
[----:B------:R-:W-:Y:S01]  /*36a0*/  FFMA R7, R2, R7, 1 ;  /* 0x3f80000002077423 */ /* 0x000fe20000000007 */
[----:B-1----:R-:W-:Y:S01]  /*36b0*/  IMAD R5, R5, 0x800000, -R0 ;  /* 0x0080000005057824 */ /* 0x002fe200078e0a00 */
[----:B------:R-:W-:-:S05]  /*36c0*/  IADD3 R0, PT, PT, R0, 0x7f000000, RZ ;  /* 0x7f00000000007810 */ /* 0x000fca0007ffe0ff */
[----:B------:R-:W-:Y:S01]  /*36d0*/  FMUL R2, R0, R7 ;  /* 0x0000000700027220 */ /* 0x000fe20000400000 */
[----:B------:R-:W-:-:S03]  /*36e0*/  FSEL R0, RZ, +INF , !P1 ;  /* 0x7f800000ff007808 */ /* 0x000fc60004800000 */
[----:B------:R-:W-:Y:S01]  /*36f0*/  @!P2 FMUL R0, R5, R2 ;  /* 0x000000020500a220 */ /* 0x000fe20000400000 */
[----:B------:R-:W-:-:S07]  /*3700*/  @!P0 LOP3.LUT R0, R3, 0x7fffffff, RZ, 0xc0, !PT ;  /* 0x7fffffff03008812 */ /* 0x000fce00078ec0ff */
.L_x_64:
[----:B------:R-:W-:Y:S05]  /*3710*/  BSYNC.RECONVERGENT B0 ;  /* 0x0000000000007941 */ /* 0x000fea0003800200 */
.L_x_63:
[C---:B------:R-:W-:Y:S01]  /*3720*/  FFMA R44, R25.reuse, R11, R44 ;  /* 0x0000000b192c7223 */ /* 0x040fe2000000002c */
[----:B------:R-:W-:Y:S01]  /*3730*/  FMUL R0, R0, 0.5 ;  /* 0x3f00000000007820 */ /* 0x000fe20000400000 */
[C---:B------:R-:W-:Y:S01]  /*3740*/  FFMA R46, R25.reuse, R13, R46 ;  /* 0x0000000d192e7223 */ /* 0x040fe2000000002e */
[----:B------:R-:W-:Y:S02]  /*3750*/  FFMA R52, R25, R15, R52 ;  /* 0x0000000f19347223 */ /* 0x000fe40000000034 */
[-C--:B------:R-:W-:Y:S01]  /*3760*/  FFMA R44, R11, R0.reuse, R44 ;  /* 0x000000000b2c7223 */ /* 0x080fe2000000002c */
[-C--:B------:R-:W-:Y:S01]  /*3770*/  FFMA R46, R13, R0.reuse, R46 ;  /* 0x000000000d2e7223 */ /* 0x080fe2000000002e */
[----:B------:R-:W-:Y:S02]  /*3780*/  FFMA R52, R15, R0, R52 ;  /* 0x000000000f347223 */ /* 0x000fe40000000034 */
[----:B------:R-:W-:Y:S01]  /*3790*/  FADD R44, R44, 10 ;  /* 0x412000002c2c7421 */ /* 0x000fe20000000000 */
[----:B------:R-:W-:Y:S01]  /*37a0*/  FADD R46, R46, 10 ;  /* 0x412000002e2e7421 */ /* 0x000fe20000000000 */
[----:B------:R-:W-:-:S07]  /*37b0*/  FADD R52, R52, 10 ;  /* 0x4120000034347421 */ /* 0x000fce0000000000 */
.L_x_46:
[----:B------:R-:W-:Y:S05]  /*37c0*/  BSYNC.RECONVERGENT B8 ;  /* 0x0000000000087941 */ /* 0x000fea0003800200 */
.L_x_45:
[----:B------:R-:W-:-:S05]  /*37d0*/  VIADD R53, R53, 0x1 ;  /* 0x0000000135357836 */ /* 0x000fca0000000000 */
[----:B------:R-:W-:-:S13]  /*37e0*/  ISETP.NE.AND P0, PT, R53, R24, PT ;  /* 0x000000183500720c */ /* 0x000fda0003f05270 */
[----:B------:R-:W-:Y:S05]  /*37f0*/  @P0 BRA `(.L_x_65) ;  /* 0xffffffe400940947 */ /* 0x000fea000383ffff */
[----:B------:R-:W-:Y:S05]  /*3800*/  BSYNC.RECONVERGENT B9 ;  /* 0x0000000000097941 */ /* 0x000fea0003800200 */
.L_x_28:
[----:B------:R-:W-:Y:S01]  /*3810*/  FADD R4, R44, 10 ;  /* 0x412000002c047421 */ /* 0x000fe20000000000 */
[----:B------:R-:W-:Y:S01]  /*3820*/  FADD R5, R46, 10 ;  /* 0x412000002e057421 */ /* 0x000fe20000000000 */
[----:B------:R-:W-:Y:S01]  /*3830*/  FADD R6, R52, 10 ;  /* 0x4120000034067421 */ /* 0x000fe20000000000 */
[----:B------:R-:W-:Y:S06]  /*3840*/  BRA `(.L_x_18) ;  /* 0x0000000400107947 */ /* 0x000fec0003800000 */
.L_x_27:
[----:B------:R-:W-:Y:S01]  /*3850*/  FMUL R0, R55, R18 ;  /* 0x0000001237007220 */ /* 0x000fe20000400000 */
[----:B------:R-:W-:Y:S03]  /*3860*/  BSSY.RECONVERGENT B7, `(.L_x_66) ;  /* 0x000002f000077945 */ /* 0x000fe60003800200 */
[----:B------:R-:W-:-:S04]  /*3870*/  FFMA R3, R61, R54, R0 ;  /* 0x000000363d037223 */ /* 0x000fc80000000000 */
[----:B------:R-:W-:-:S04]  /*3880*/  FFMA R3, R60, R19, R3 ;  /* 0x000000133c037223 */ /* 0x000fc80000000003 */
[----:B------:R-:W-:-:S04]  /*3890*/  FADD R0, R3, R3 ;  /* 0x0000000303007221 */ /* 0x000fc80000000000 */
[C---:B------:R-:W-:Y:S01]  /*38a0*/  FFMA R16, R0.reuse, -R18, R55 ;  /* 0x8000001200107223 */ /* 0x040fe20000000037 */
[C---:B------:R-:W-:Y:S01]  /*38b0*/  FFMA R18, R0.reuse, -R54, R61 ;  /* 0x8000003600127223 */ /* 0x040fe2000000003d */
[----:B------:R-:W-:Y:S02]  /*38c0*/  FFMA R0, R0, -R19, R60 ;  /* 0x8000001300007223 */ /* 0x000fe4000000003c */
[C---:B------:R-:W-:Y:S01]  /*38d0*/  FMUL R3, R16.reuse, R16 ;  /* 0x0000001010037220 */ /* 0x040fe20000400000 */
[----:B------:R-:W-:Y:S01]  /*38e0*/  FADD R16, -R16, -RZ ;  /* 0x800000ff10107221 */ /* 0x000fe20000000100 */
[----:B------:R-:W-:Y:S02]  /*38f0*/  FADD R17, -R0, -RZ ;  /* 0x800000ff00117221 */ /* 0x000fe40000000100 */
[C---:B------:R-:W-:Y:S01]  /*3900*/  FFMA R3, R18.reuse, R18, R3 ;  /* 0x0000001212037223 */ /* 0x040fe20000000003 */
[----:B------:R-:W-:-:S03]  /*3910*/  FADD R18, -R18, -RZ ;  /* 0x800000ff12127221 */ /* 0x000fc60000000100 */
[----:B------:R-:W-:-:S05]  /*3920*/  FFMA R4, R0, R0, R3 ;  /* 0x0000000000047223 */ /* 0x000fca0000000003 */
[----:B------:R-:W-:-:S13]  /*3930*/  FSETP.GT.AND P0, PT, R4, RZ, PT ;  /* 0x000000ff0400720b */ /* 0x000fda0003f04000 */
[----:B------:R-:W-:Y:S05]  /*3940*/  @!P0 BRA `(.L_x_67) ;  /* 0x0000000000808947 */ /* 0x000fea0003800000 */
        /* <DEDUP_REMOVED lines=9> */
.L_x_69:
[----:B-1----:R-:W-:Y:S01]  /*39e0*/  FMUL.FTZ R3, R4, R5 ;  /* 0x0000000504037220 */ /* 0x002fe20000410000 */
[----:B------:R-:W-:-:S03]  /*39f0*/  FMUL.FTZ R0, R5, 0.5 ;  /* 0x3f00000005007820 */ /* 0x000fc60000410000 */
[----:B------:R-:W-:-:S04]  /*3a00*/  FFMA R4, -R3, R3, R4 ;  /* 0x0000000303047223 */ /* 0x000fc80000000104 */
[----:B------:R-:W-:-:S07]  /*3a10*/  FFMA R4, R4, R0, R3 ;  /* 0x0000000004047223 */ /* 0x000fce0000000003 */
.L_x_70:
[----:B------:R-:W-:Y:S05]  /*3a20*/  BSYNC.RECONVERGENT B6 ;  /* 0x0000000000067941 */ /* 0x000fea0003800200 */
.L_x_68:
        /* <DEDUP_REMOVED lines=10> */
.L_x_72:
[----:B------:R-:W0:Y:S02]  /*3ad0*/  MUFU.RCP R3, R4 ;  /* 0x0000000400037308 */ /* 0x000e240000001000 */
[----:B0-----:R-:W-:-:S04]  /*3ae0*/  FFMA R0, R3, R4, -1 ;  /* 0xbf80000003007423 */ /* 0x001fc80000000004 */
[----:B------:R-:W-:-:S04]  /*3af0*/  FADD.FTZ R0, -R0, -RZ ;  /* 0x800000ff00007221 */ /* 0x000fc80000010100 */
[----:B------:R-:W-:-:S07]  /*3b00*/  FFMA R3, R3, R0, R3 ;  /* 0x0000000003037223 */ /* 0x000fce0000000003 */
.L_x_73:
[----:B------:R-:W-:Y:S05]  /*3b10*/  BSYNC.RECONVERGENT B6 ;  /* 0x0000000000067941 */ /* 0x000fea0003800200 */
.L_x_71:
[-C--:B------:R-:W-:Y:S01]  /*3b20*/  FMUL R18, R18, R3.reuse ;  /* 0x0000000312127220 */ /* 0x080fe20000400000 */
[-C--:B------:R-:W-:Y:S01]  /*3b30*/  FMUL R16, R16, R3.reuse ;  /* 0x0000000310107220 */ /* 0x080fe20000400000 */
[----:B------:R-:W-:-:S07]  /*3b40*/  FMUL R17, R17, R3 ;  /* 0x0000000311117220 */ /* 0x000fce0000400000 */
.L_x_67:
[----:B------:R-:W-:Y:S05]  /*3b50*/  BSYNC.RECONVERGENT B7 ;  /* 0x0000000000077941 */ /* 0x000fea0003800200 */
.L_x_66:
[----:B------:R0:W-:Y:S01]  /*3b60*/  STL.64 [R1+0x10], R16 ;  /* 0x0000101001007387 */ /* 0x0001e20000100a00 */
[----:B------:R-:W-:Y:S01]  /*3b70*/  IADD3 R6, P0, PT, R25, 0xc, RZ ;  /* 0x0000000c19067810 */ /* 0x000fe20007f1e0ff */
[----:B------:R-:W-:Y:S01]  /*3b80*/  VIADD R14, R2, 0x1 ;  /* 0x00000001020e7836 */ /* 0x000fe20000000000 */
[----:B------:R-:W-:Y:S01]  /*3b90*/  MOV R8, R134 ;  /* 0x0000008600087202 */ /* 0x000fe20000000f00 */
[----:B------:R0:W-:Y:S01]  /*3ba0*/  STL [R1+0xc], R18 ;  /* 0x00000c1201007387 */ /* 0x0001e20000100800 */
[----:B------:R-:W-:Y:S01]  /*3bb0*/  IMAD.MOV.U32 R9, RZ, RZ, R135 ;  /* 0x000000ffff097224 */ /* 0x000fe200078e0087 */
[----:B------:R-:W-:Y:S01]  /*3bc0*/  MOV R10, R23 ;  /* 0x00000017000a7202 */ /* 0x000fe20000000f00 */
[----:B------:R-:W-:Y:S01]  /*3bd0*/  IMAD.MOV.U32 R12, RZ, RZ, R148 ;  /* 0x000000ffff0c7224 */ /* 0x000fe200078e0094 */
[----:B------:R-:W-:Y:S01]  /*3be0*/  MOV R13, R149 ;  /* 0x00000095000d7202 */ /* 0x000fe20000000f00 */
[----:B------:R-:W-:Y:S01]  /*3bf0*/  IMAD.MOV.U32 R11, RZ, RZ, R24 ;  /* 0x000000ffff0b7224 */ /* 0x000fe200078e0018 */
[----:B------:R-:W-:Y:S01]  /*3c00*/  MOV R4, R25 ;  /* 0x0000001900047202 */ /* 0x000fe20000000f00 */
[----:B------:R-:W-:Y:S01]  /*3c10*/  IMAD.MOV.U32 R5, RZ, RZ, R30 ;  /* 0x000000ffff057224 */ /* 0x000fe200078e001e */
[----:B------:R-:W-:Y:S01]  /*3c20*/  IADD3.X R7, PT, PT, RZ, R30, RZ, P0, !PT ;  /* 0x0000001eff077210 */ /* 0x000fe200007fe4ff */
[----:B------:R-:W-:Y:S01]  /*3c30*/  IMAD.MOV.U32 R21, RZ, RZ, 0x0 ;  /* 0x00000000ff157424 */ /* 0x000fe200078e00ff */
[----:B0-----:R-:W-:-:S07]  /*3c40*/  MOV R20, 0x3c60 ;  /* 0x00003c6000147802 */ /* 0x001fce0000000f00 */
[----:B------:R-:W-:Y:S05]  /*3c50*/  CALL.REL.NOINC `($_Z12trace_kernelPfP8TriangleP4Vec3IfES4_$_Z5traceR4Vec3IfES1_P8TriangleiPS0_ii) ;  /* 0xffffffc800a87944 */ /* 0x000fea0003c3ffff */
[----:B------:R-:W-:Y:S01]  /*3c60*/  FADD R4, RZ, R4 ;  /* 0x00000004ff047221 */ /* 0x000fe20000000000 */
[----:B------:R-:W-:Y:S01]  /*3c70*/  FADD R5, RZ, R5 ;  /* 0x00000005ff057221 */ /* 0x000fe20000000000 */
[----:B------:R-:W-:-:S07]  /*3c80*/  FADD R6, R6, 100 ;  /* 0x42c8000006067421 */ /* 0x000fce0000000000 */
.L_x_18:
[----:B------:R-:W-:Y:S05]  /*3c90*/  BSYNC.RECONVERGENT B10 ;  /* 0x00000000000a7941 */ /* 0x000fea0003800200 */
.L_x_17:
[----:B------:R-:W3:Y:S01]  /*3ca0*/  LDL R20, [R1+0x2c] ;  /* 0x00002c0001147983 */ /* 0x000ee20000100800 */
[----:B------:R0:W-:Y:S05]  /*3cb0*/  BMOV.32 B6, R62 ;  /* 0x0000003e06007356 */ /* 0x0001ea0000000000 */
[----:B------:R-:W3:Y:S01]  /*3cc0*/  LDL R21, [R1+0x30] ;  /* 0x0000300001157983 */ /* 0x000ee20000100800 */
[----:B------:R1:W-:Y:S05]  /*3cd0*/  BMOV.32 B7, R63 ;  /* 0x0000003f07007356 */ /* 0x0003ea0000000000 */
[----:B------:R4:W-:Y:S05]  /*3ce0*/  BMOV.32 B8, R68 ;  /* 0x0000004408007356 */ /* 0x0009ea0000000000 */
[----:B------:R2:W-:Y:S05]  /*3cf0*/  BMOV.32 B9, R69 ;  /* 0x0000004509007356 */ /* 0x0005ea0000000000 */
[----:B------:R2:W-:Y:S05]  /*3d00*/  BMOV.32 B10, R70 ;  /* 0x000000460a007356 */ /* 0x0005ea0000000000 */
[----:B------:R-:W3:Y:S04]  /*3d10*/  LDL R2, [R1+0x18] ;  /* 0x0000180001027983 */ /* 0x000ee80000100800 */
        /* <DEDUP_REMOVED lines=13> */
[----:B-----5:R-:W3:Y:S04]  /*3df0*/  LDL R31, [R1+0x58] ;  /* 0x00005800011f7983 */ /* 0x020ee80000100800 */
        /* <DEDUP_REMOVED lines=14> */
[----:B0-----:R-:W3:Y:S04]  /*3ee0*/  LDL R62, [R1+0x94] ;  /* 0x00009400013e7983 */ /* 0x001ee80000100800 */
[----:B-1----:R-:W3:Y:S04]  /*3ef0*/  LDL R63, [R1+0x98] ;  /* 0x00009800013f7983 */ /* 0x002ee80000100800 */
[----:B----4-:R-:W3:Y:S04]  /*3f00*/  LDL R68, [R1+0x9c] ;  /* 0x00009c0001447983 */ /* 0x010ee80000100800 */
[----:B--2---:R-:W3:Y:S04]  /*3f10*/  LDL R69, [R1+0xa0] ;  /* 0x0000a00001457983 */ /* 0x004ee80000100800 */
        /* <DEDUP_REMOVED lines=38> */
[----:B------:R0:W3:Y:S02]  /*4180*/  LDL R149, [R1+0x13c] ;  /* 0x00013c0001957983 */ /* 0x0000e40000100800 */
[----:B0-----:R-:W-:Y:S01]  /*4190*/  IADD3 R1, PT, PT, R1, 0x140, RZ ;  /* 0x0000014001017810 */ /* 0x001fe20007ffe0ff */
[----:B---3--:R-:W-:Y:S06]  /*41a0*/  RET.REL.NODEC R20 `(_Z12trace_kernelPfP8TriangleP4Vec3IfES4_) ;  /* 0xffffffbc14947950 */ /* 0x008fec0003c3ffff */
        .weak           $__internal_0_$__cuda_sm20_div_rn_f64_full
        .type           $__internal_0_$__cuda_sm20_div_rn_f64_full,@function
        .size           $__internal_0_$__cuda_sm20_div_rn_f64_full,($__internal_1_$__cuda_sm20_rcp_rn_f32_slowpath - $__internal_0_$__cuda_sm20_div_rn_f64_full)
$__internal_0_$__cuda_sm20_div_rn_f64_full:
[----:B------:R-:W-:Y:S01]  /*41b0*/  VIADD R1, R1, 0xffffffe0 ;  /* 0xffffffe001017836 */ /* 0x000fe20000000000 */
[----:B------:R-:W-:-:S04]  /*41c0*/  MOV R3, R5 ;  /* 0x0000000500037202 */ /* 0x000fc80000000f00 */
[----:B------:R-:W-:Y:S04]  /*41d0*/  STL [R1+0x18], R23 ;  /* 0x0000181701007387 */ /* 0x000fe80000100800 */
[----:B------:R-:W-:Y:S04]  /*41e0*/  STL [R1+0x14], R22 ;  /* 0x0000141601007387 */ /* 0x000fe80000100800 */
[----:B------:R-:W-:Y:S04]  /*41f0*/  STL [R1+0x10], R19 ;  /* 0x0000101301007387 */ /* 0x000fe80000100800 */
[----:B------:R-:W-:Y:S04]  /*4200*/  STL [R1+0xc], R18 ;  /* 0x00000c1201007387 */ /* 0x000fe80000100800 */
[----:B------:R-:W-:Y:S04]  /*4210*/  STL [R1+0x8], R17 ;  /* 0x0000081101007387 */ /* 0x000fe80000100800 */
[----:B------:R-:W-:Y:S04]  /*4220*/  STL [R1+0x4], R16 ;  /* 0x0000041001007387 */ /* 0x000fe80000100800 */
[----:B------:R0:W-:Y:S02]  /*4230*/  STL [R1], R2 ;  /* 0x0000000201007387 */ /* 0x0001e40000100800 */
[----:B0-----:R-:W-:Y:S01]  /*4240*/  IMAD.MOV.U32 R2, RZ, RZ, R4 ;  /* 0x000000ffff027224 */ /* 0x001fe200078e0004 */
[C---:B------:R-:W-:Y:S01]  /*4250*/  FSETP.GEU.AND P0, PT, |R7|.reuse, 1.469367938527859385e-39, PT ;  /* 0x001000000700780b */ /* 0x040fe20003f0e200 */
[----:B------:R-:W-:Y:S01]  /*4260*/  IMAD.MOV.U32 R4, RZ, RZ, 0x1 ;  /* 0x00000001ff047424 */ /* 0x000fe200078e00ff */
[----:B------:R-:W-:Y:S01]  /*4270*/  LOP3.LUT R8, R7, 0x800fffff, RZ, 0xc0, !PT ;  /* 0x800fffff07087812 */ /* 0x000fe200078ec0ff */
[----:B------:R-:W-:Y:S01]  /*4280*/  BSSY.RECONVERGENT B0, `(.L_x_74) ;  /* 0x0000051000007945 */ /* 0x000fe20003800200 */
[----:B------:R-:W-:-:S02]  /*4290*/  FSETP.GEU.AND P2, PT, |R3|, 1.469367938527859385e-39, PT ;  /* 0x001000000300780b */ /* 0x000fc40003f4e200 */
[----:B------:R-:W-:Y:S02]  /*42a0*/  LOP3.LUT R9, R8, 0x3ff00000, RZ, 0xfc, !PT ;  /* 0x3ff0000008097812 */ /* 0x000fe400078efcff */
[----:B------:R-:W-:Y:S02]  /*42b0*/  MOV R8, R6 ;  /* 0x0000000600087202 */ /* 0x000fe40000000f00 */
[----:B------:R-:W-:Y:S02]  /*42c0*/  LOP3.LUT R18, R7, 0x7ff00000, RZ, 0xc0, !PT ;  /* 0x7ff0000007127812 */ /* 0x000fe400078ec0ff */
[----:B------:R-:W-:Y:S01]  /*42d0*/  LOP3.LUT R19, R3, 0x7ff00000, RZ, 0xc0, !PT ;  /* 0x7ff0000003137812 */ /* 0x000fe200078ec0ff */
[----:B------:R-:W-:Y:S01]  /*42e0*/  @!P0 DMUL R8, R6, 8.98846567431157953865e+307 ;  /* 0x7fe0000006088828 */ /* 0x000fe20000000000 */
[----:B------:R-:W-:Y:S02]  /*42f0*/  MOV R16, 0x1ca00000 ;  /* 0x1ca0000000107802 */ /* 0x000fe40000000f00 */
[-C--:B------:R-:W-:Y:S01]  /*4300*/  ISETP.GE.U32.AND P1, PT, R19, R18.reuse, PT ;  /* 0x000000121300720c */ /* 0x080fe20003f26070 */
[----:B------:R-:W-:Y:S01]  /*4310*/  IMAD.MOV.U32 R17, RZ, RZ, R19 ;  /* 0x000000ffff117224 */ /* 0x000fe200078e0013 */
[----:B------:R-:W-:Y:S01]  /*4320*/  MOV R0, R18 ;  /* 0x0000001200007202 */ /* 0x000fe20000000f00 */
[----:B------:R-:W0:Y:S04]  /*4330*/  MUFU.RCP64H R5, R9 ;  /* 0x0000000900057308 */ /* 0x000e280000001800 */
[----:B------:R-:W-:-:S04]  /*4340*/  @!P0 LOP3.LUT R0, R9, 0x7ff00000, RZ, 0xc0, !PT ;  /* 0x7ff0000009008812 */ /* 0x000fc800078ec0ff */
[----:B------:R-:W-:Y:S01]  /*4350*/  IADD3 R23, PT, PT, R0, -0x1, RZ ;  /* 0xffffffff00177810 */ /* 0x000fe20007ffe0ff */
[----:B0-----:R-:W-:-:S08]  /*4360*/  DFMA R10, R4, -R8, 1 ;  /* 0x3ff00000040a742b */ /* 0x001fd00000000808 */
[----:B------:R-:W-:-:S08]  /*4370*/  DFMA R10, R10, R10, R10 ;  /* 0x0000000a0a0a722b */ /* 0x000fd0000000000a */
[----:B------:R-:W-:Y:S01]  /*4380*/  DFMA R12, R4, R10, R4 ;  /* 0x0000000a040c722b */ /* 0x000fe20000000004 */
[----:B------:R-:W-:Y:S01]  /*4390*/  SEL R11, R16, 0x63400000, !P1 ;  /* 0x63400000100b7807 */ /* 0x000fe20004800000 */
[----:B------:R-:W-:-:S03]  /*43a0*/  IMAD.MOV.U32 R10, RZ, RZ, R2 ;  /* 0x000000ffff0a7224 */ /* 0x000fc600078e0002 */
[C-C-:B------:R-:W-:Y:S02]  /*43b0*/  @!P2 LOP3.LUT R4, R11.reuse, 0x80000000, R3.reuse, 0xf8, !PT ;  /* 0x800000000b04a812 */ /* 0x140fe400078ef803 */
[----:B------:R-:W-:Y:S01]  /*43c0*/  LOP3.LUT R11, R11, 0x800fffff, R3, 0xf8, !PT ;  /* 0x800fffff0b0b7812 */ /* 0x000fe200078ef803 */
[----:B------:R-:W-:Y:S01]  /*43d0*/  DFMA R14, R12, -R8, 1 ;  /* 0x3ff000000c0e742b */ /* 0x000fe20000000808 */
[----:B------:R-:W-:Y:S02]  /*43e0*/  @!P2 LOP3.LUT R5, R4, 0x100000, RZ, 0xfc, !PT ;  /* 0x001000000405a812 */ /* 0x000fe400078efcff */
[----:B------:R-:W-:-:S05]  /*43f0*/  @!P2 MOV R4, RZ ;  /* 0x000000ff0004a202 */ /* 0x000fca0000000f00 */
[----:B------:R-:W-:Y:S02]  /*4400*/  DFMA R14, R12, R14, R12 ;  /* 0x0000000e0c0e722b */ /* 0x000fe4000000000c */
[----:B------:R-:W-:-:S08]  /*4410*/  @!P2 DFMA R10, R10, 2, -R4 ;  /* 0x400000000a0aa82b */ /* 0x000fd00000000804 */
[----:B------:R-:W-:Y:S02]  /*4420*/  DMUL R4, R14, R10 ;  /* 0x0000000a0e047228 */ /* 0x000fe40000000000 */
[----:B------:R-:W-:-:S05]  /*4430*/  @!P2 LOP3.LUT R17, R11, 0x7ff00000, RZ, 0xc0, !PT ;  /* 0x7ff000000b11a812 */ /* 0x000fca00078ec0ff */
[----:B------:R-:W-:Y:S01]  /*4440*/  VIADD R22, R17, 0xffffffff ;  /* 0xffffffff11167836 */ /* 0x000fe20000000000 */
[----:B------:R-:W-:-:S04]  /*4450*/  DFMA R12, R4, -R8, R10 ;  /* 0x80000008040c722b */ /* 0x000fc8000000000a */
[----:B------:R-:W-:-:S04]  /*4460*/  ISETP.GT.U32.AND P0, PT, R22, 0x7feffffe, PT ;  /* 0x7feffffe1600780c */ /* 0x000fc80003f04070 */
[----:B------:R-:W-:Y:S01]  /*4470*/  ISETP.GT.U32.OR P0, PT, R23, 0x7feffffe, P0 ;  /* 0x7feffffe1700780c */ /* 0x000fe20000704470 */
[----:B------:R-:W-:-:S12]  /*4480*/  DFMA R12, R14, R12, R4 ;  /* 0x0000000c0e0c722b */ /* 0x000fd80000000004 */
[----:B------:R-:W-:Y:S05]  /*4490*/  @P0 BRA `(.L_x_75) ;  /* 0x0000000000680947 */ /* 0x000fea0003800000 */
[CC--:B------:R-:W-:Y:S01]  /*44a0*/  VIADDMNMX R0, R19.reuse, -R18.reuse, 0xb9600000, !PT ;  /* 0xb960000013007446 */ /* 0x0c0fe20007800912 */
[----:B------:R-:W-:Y:S01]  /*44b0*/  IMAD.MOV.U32 R2, RZ, RZ, RZ ;  /* 0x000000ffff027224 */ /* 0x000fe200078e00ff */
[----:B------:R-:W-:Y:S02]  /*44c0*/  ISETP.GE.U32.AND P0, PT, R19, R18, PT ;  /* 0x000000121300720c */ /* 0x000fe40003f06070 */
[----:B------:R-:W-:Y:S02]  /*44d0*/  VIMNMX R0, PT, PT, R0, 0x46a00000, PT ;  /* 0x46a0000000007848 */ /* 0x000fe40003fe0100 */
[----:B------:R-:W-:-:S05]  /*44e0*/  SEL R3, R16, 0x63400000, !P0 ;  /* 0x6340000010037807 */ /* 0x000fca0004000000 */
[----:B------:R-:W-:-:S05]  /*44f0*/  IMAD.IADD R0, R0, 0x1, -R3 ;  /* 0x0000000100007824 */ /* 0x000fca00078e0a03 */
[----:B------:R-:W-:-:S06]  /*4500*/  IADD3 R3, PT, PT, R0, 0x7fe00000, RZ ;  /* 0x7fe0000000037810 */ /* 0x000fcc0007ffe0ff */
[----:B------:R-:W-:-:S10]  /*4510*/  DMUL R4, R12, R2 ;  /* 0x000000020c047228 */ /* 0x000fd40000000000 */
[----:B------:R-:W-:-:S13]  /*4520*/  FSETP.GTU.AND P0, PT, |R5|, 1.469367938527859385e-39, PT ;  /* 0x001000000500780b */ /* 0x000fda0003f0c200 */
[----:B------:R-:W-:Y:S05]  /*4530*/  @P0 BRA `(.L_x_76) ;  /* 0x0000000000940947 */ /* 0x000fea0003800000 */
[----:B------:R-:W-:Y:S01]  /*4540*/  DFMA R8, R12, -R8, R10 ;  /* 0x800000080c08722b */ /* 0x000fe2000000000a */
[----:B------:R-:W-:-:S09]  /*4550*/  MOV R2, RZ ;  /* 0x000000ff00027202 */ /* 0x000fd20000000f00 */
[C---:B------:R-:W-:Y:S02]  /*4560*/  FSETP.NEU.AND P0, PT, R9.reuse, RZ, PT ;  /* 0x000000ff0900720b */ /* 0x040fe40003f0d000 */
[----:B------:R-:W-:-:S04]  /*4570*/  LOP3.LUT R11, R9, 0x80000000, R7, 0x48, !PT ;  /* 0x80000000090b7812 */ /* 0x000fc800078e4807 */
[----:B------:R-:W-:-:S07]  /*4580*/  LOP3.LUT R3, R11, R3, RZ, 0xfc, !PT ;  /* 0x000000030b037212 */ /* 0x000fce00078efcff */
[----:B------:R-:W-:Y:S05]  /*4590*/  @!P0 BRA `(.L_x_76) ;  /* 0x00000000007c8947 */ /* 0x000fea0003800000 */
[----:B------:R-:W-:Y:S01]  /*45a0*/  IMAD.MOV R7, RZ, RZ, -R0 ;  /* 0x000000ffff077224 */ /* 0x000fe200078e0a00 */
[----:B------:R-:W-:Y:S01]  /*45b0*/  MOV R6, RZ ;  /* 0x000000ff00067202 */ /* 0x000fe20000000f00 */
[----:B------:R-:W-:-:S05]  /*45c0*/  DMUL.RP R2, R12, R2 ;  /* 0x000000020c027228 */ /* 0x000fca0000008000 */
[----:B------:R-:W-:-:S05]  /*45d0*/  DFMA R6, R4, -R6, R12 ;  /* 0x800000060406722b */ /* 0x000fca000000000c */
[----:B------:R-:W-:Y:S02]  /*45e0*/  LOP3.LUT R11, R3, R11, RZ, 0x3c, !PT ;  /* 0x0000000b030b7212 */ /* 0x000fe400078e3cff */
[----:B------:R-:W-:-:S04]  /*45f0*/  IADD3 R6, PT, PT, -R0, -0x43300000, RZ ;  /* 0xbcd0000000067810 */ /* 0x000fc80007ffe1ff */
[----:B------:R-:W-:-:S04]  /*4600*/  FSETP.NEU.AND P0, PT, |R7|, R6, PT ;  /* 0x000000060700720b */ /* 0x000fc80003f0d200 */
[----:B------:R-:W-:Y:S02]  /*4610*/  FSEL R4, R2, R4, !P0 ;  /* 0x0000000402047208 */ /* 0x000fe40004000000 */
[----:B------:R-:W-:Y:S01]  /*4620*/  FSEL R5, R11, R5, !P0 ;  /* 0x000000050b057208 */ /* 0x000fe20004000000 */
[----:B------:R-:W-:Y:S06]  /*4630*/  BRA `(.L_x_76) ;  /* 0x0000000000547947 */ /* 0x000fec0003800000 */
.L_x_75:
[----:B------:R-:W-:-:S14]  /*4640*/  DSETP.NAN.AND P0, PT, R2, R2, PT ;  /* 0x000000020200722a */ /* 0x000fdc0003f08000 */
[----:B------:R-:W-:Y:S05]  /*4650*/  @P0 BRA `(.L_x_77) ;  /* 0x0000000000440947 */ /* 0x000fea0003800000 */
[----:B------:R-:W-:-:S14]  /*4660*/  DSETP.NAN.AND P0, PT, R6, R6, PT ;  /* 0x000000060600722a */ /* 0x000fdc0003f08000 */
[----:B------:R-:W-:Y:S05]  /*4670*/  @P0 BRA `(.L_x_78) ;  /* 0x0000000000300947 */ /* 0x000fea0003800000 */
[----:B------:R-:W-:Y:S01]  /*4680*/  ISETP.NE.AND P0, PT, R17, R0, PT ;  /* 0x000000001100720c */ /* 0x000fe20003f05270 */
[----:B------:R-:W-:Y:S01]  /*4690*/  IMAD.MOV.U32 R4, RZ, RZ, 0x0 ;  /* 0x00000000ff047424 */ /* 0x000fe200078e00ff */
[----:B------:R-:W-:-:S11]  /*46a0*/  MOV R5, 0xfff80000 ;  /* 0xfff8000000057802 */ /* 0x000fd60000000f00 */
[----:B------:R-:W-:Y:S05]  /*46b0*/  @!P0 BRA `(.L_x_76) ;  /* 0x0000000000348947 */ /* 0x000fea0003800000 */
[----:B------:R-:W-:Y:S02]  /*46c0*/  ISETP.NE.AND P0, PT, R17, 0x7ff00000, PT ;  /* 0x7ff000001100780c */ /* 0x000fe40003f05270 */
[----:B------:R-:W-:Y:S02]  /*46d0*/  LOP3.LUT R5, R3, 0x80000000, R7, 0x48, !PT ;  /* 0x8000000003057812 */ /* 0x000fe400078e4807 */
[----:B------:R-:W-:-:S13]  /*46e0*/  ISETP.EQ.OR P0, PT, R0, RZ, !P0 ;  /* 0x000000ff0000720c */ /* 0x000fda0004702670 */
[----:B------:R-:W-:Y:S01]  /*46f0*/  @P0 LOP3.LUT R0, R5, 0x7ff00000, RZ, 0xfc, !PT ;  /* 0x7ff0000005000812 */ /* 0x000fe200078efcff */
[----:B------:R-:W-:Y:S01]  /*4700*/  @!P0 IMAD.MOV.U32 R4, RZ, RZ, RZ ;  /* 0x000000ffff048224 */ /* 0x000fe200078e00ff */
[----:B------:R-:W-:-:S03]  /*4710*/  @P0 MOV R4, RZ ;  /* 0x000000ff00040202 */ /* 0x000fc60000000f00 */
[----:B------:R-:W-:Y:S01]  /*4720*/  @P0 IMAD.MOV.U32 R5, RZ, RZ, R0 ;  /* 0x000000ffff050224 */ /* 0x000fe200078e0000 */
[----:B------:R-:W-:Y:S06]  /*4730*/  BRA `(.L_x_76) ;  /* 0x0000000000147947 */ /* 0x000fec0003800000 */
.L_x_78:
[----:B------:R-:W-:Y:S02]  /*4740*/  LOP3.LUT R5, R7, 0x80000, RZ, 0xfc, !PT ;  /* 0x0008000007057812 */ /* 0x000fe400078efcff */
[----:B------:R-:W-:Y:S01]  /*4750*/  MOV R4, R6 ;  /* 0x0000000600047202 */ /* 0x000fe20000000f00 */
[----:B------:R-:W-:Y:S06]  /*4760*/  BRA `(.L_x_76) ;  /* 0x0000000000087947 */ /* 0x000fec0003800000 */
.L_x_77:
[----:B------:R-:W-:Y:S01]  /*4770*/  LOP3.LUT R5, R3, 0x80000, RZ, 0xfc, !PT ;  /* 0x0008000003057812 */ /* 0x000fe200078efcff */
[----:B------:R-:W-:-:S07]  /*4780*/  IMAD.MOV.U32 R4, RZ, RZ, R2 ;  /* 0x000000ffff047224 */ /* 0x000fce00078e0002 */
.L_x_76:
[----:B------:R-:W-:Y:S05]  /*4790*/  BSYNC.RECONVERGENT B0 ;  /* 0x0000000000007941 */ /* 0x000fea0003800200 */
.L_x_74:
[----:B------:R-:W2:Y:S04]  /*47a0*/  LDL R2, [R1] ;  /* 0x0000000001027983 */ /* 0x000ea80000100800 */
[----:B------:R-:W2:Y:S04]  /*47b0*/  LDL R16, [R1+0x4] ;  /* 0x0000040001107983 */ /* 0x000ea80000100800 */
[----:B------:R-:W2:Y:S04]  /*47c0*/  LDL R17, [R1+0x8] ;  /* 0x0000080001117983 */ /* 0x000ea80000100800 */
[----:B------:R-:W2:Y:S04]  /*47d0*/  LDL R18, [R1+0xc] ;  /* 0x00000c0001127983 */ /* 0x000ea80000100800 */
[----:B------:R-:W2:Y:S04]  /*47e0*/  LDL R19, [R1+0x10] ;  /* 0x0000100001137983 */ /* 0x000ea80000100800 */
[----:B------:R-:W2:Y:S04]  /*47f0*/  LDL R22, [R1+0x14] ;  /* 0x0000140001167983 */ /* 0x000ea80000100800 */
[----:B------:R0:W2:Y:S02]  /*4800*/  LDL R23, [R1+0x18] ;  /* 0x0000180001177983 */ /* 0x0000a40000100800 */
[----:B0-----:R-:W-:Y:S01]  /*4810*/  IADD3 R1, PT, PT, R1, 0x20, RZ ;  /* 0x0000002001017810 */ /* 0x001fe20007ffe0ff */
[----:B--2---:R-:W-:Y:S06]  /*4820*/  RET.REL.NODEC R20 `(_Z12trace_kernelPfP8TriangleP4Vec3IfES4_) ;  /* 0xffffffb414f47950 */ /* 0x004fec0003c3ffff */
        .weak           $__internal_1_$__cuda_sm20_rcp_rn_f32_slowpath
        .type           $__internal_1_$__cuda_sm20_rcp_rn_f32_slowpath,@function
        .size           $__internal_1_$__cuda_sm20_rcp_rn_f32_slowpath,($__internal_2_$__cuda_sm20_sqrt_rn_f32_slowpath - $__internal_1_$__cuda_sm20_rcp_rn_f32_slowpath)
$__internal_1_$__cuda_sm20_rcp_rn_f32_slowpath:
[----:B------:R-:W-:-:S05]  /*4830*/  VIADD R1, R1, 0xfffffff8 ;  /* 0xfffffff801017836 */ /* 0x000fca0000000000 */
[----:B------:R0:W-:Y:S01]  /*4840*/  STL [R1], R2 ;  /* 0x0000000201007387 */ /* 0x0001e20000100800 */
[----:B------:R-:W-:Y:S01]  /*4850*/  SHF.L.U32 R0, R4, 0x1, RZ ;  /* 0x0000000104007819 */ /* 0x000fe200000006ff */
[----:B------:R-:W-:Y:S03]  /*4860*/  BSSY.RECONVERGENT B0, `(.L_x_79) ;  /* 0x000002f000007945 */ /* 0x000fe60003800200 */
[----:B------:R-:W-:-:S04]  /*4870*/  SHF.R.U32.HI R8, RZ, 0x18, R0 ;  /* 0x00000018ff087819 */ /* 0x000fc80000011600 */
[----:B------:R-:W-:-:S13]  /*4880*/  ISETP.NE.U32.AND P0, PT, R8, RZ, PT ;  /* 0x000000ff0800720c */ /* 0x000fda0003f05070 */
[----:B0-----:R-:W-:Y:S05]  /*4890*/  @P0 BRA `(.L_x_80) ;  /* 0x0000000000240947 */ /* 0x001fea0003800000 */
[----:B------:R-:W-:-:S13]  /*48a0*/  ISETP.NE.AND P0, PT, R0, RZ, PT ;  /* 0x000000ff0000720c */ /* 0x000fda0003f05270 */
[----:B------:R-:W-:Y:S02]  /*48b0*/  @P0 FFMA R2, R4, 1.84467440737095516160e+19, RZ ;  /* 0x5f80000004020823 */ /* 0x000fe400000000ff */
[----:B------:R-:W-:Y:S08]  /*48c0*/  @!P0 MUFU.RCP R4, R4 ;  /* 0x0000000400048308 */ /* 0x000ff00000001000 */
[----:B------:R-:W0:Y:S02]  /*48d0*/  @P0 MUFU.RCP R3, R2 ;  /* 0x0000000200030308 */ /* 0x000e240000001000 */
[----:B0-----:R-:W-:-:S04]  /*48e0*/  @P0 FFMA R0, R2, R3, -1 ;  /* 0xbf80000002000423 */ /* 0x001fc80000000003 */
[----:B------:R-:W-:-:S04]  /*48f0*/  @P0 FADD.FTZ R0, -R0, -RZ ;  /* 0x800000ff00000221 */ /* 0x000fc80000010100 */
[----:B------:R-:W-:-:S04]  /*4900*/  @P0 FFMA R0, R3, R0, R3 ;  /* 0x0000000003000223 */ /* 0x000fc80000000003 */
[----:B------:R-:W-:Y:S01]  /*4910*/  @P0 FFMA R4, R0, 1.84467440737095516160e+19, RZ ;  /* 0x5f80000000040823 */ /* 0x000fe200000000ff */
[----:B------:R-:W-:Y:S06]  /*4920*/  BRA `(.L_x_81) ;  /* 0x0000000000887947 */ /* 0x000fec0003800000 */
.L_x_80:
[----:B------:R-:W-:-:S05]  /*4930*/  VIADD R10, R8, 0xffffff03 ;  /* 0xffffff03080a7836 */ /* 0x000fca0000000000 */
[----:B------:R-:W-:-:S13]  /*4940*/  ISETP.GT.U32.AND P0, PT, R10, 0x1, PT ;  /* 0x000000010a00780c */ /* 0x000fda0003f04070 */
[----:B------:R-:W-:Y:S05]  /*4950*/  @P0 BRA `(.L_x_82) ;  /* 0x0000000000780947 */ /* 0x000fea0003800000 */
[----:B------:R-:W-:Y:S01]  /*4960*/  LOP3.LUT R0, R4, 0x7fffff, RZ, 0xc0, !PT ;  /* 0x007fffff04007812 */ /* 0x000fe200078ec0ff */
[----:B------:R-:W-:-:S03]  /*4970*/  HFMA2 R7, -RZ, RZ, 0, 1.78813934326171875e-07 ;  /* 0x00000003ff077431 */ /* 0x000fc600000001ff */
[----:B------:R-:W-:-:S04]  /*4980*/  LOP3.LUT R0, R0, 0x3f800000, RZ, 0xfc, !PT ;  /* 0x3f80000000007812 */ /* 0x000fc800078efcff */
[----:B------:R-:W0:Y:S01]  /*4990*/  MUFU.RCP R3, R0 ;  /* 0x0000000000037308 */ /* 0x000e220000001000 */
[----:B------:R-:W-:Y:S01]  /*49a0*/  SHF.L.U32 R7, R7, R10, RZ ;  /* 0x0000000a07077219 */ /* 0x000fe200000006ff */
[----:B0-----:R-:W-:-:S04]  /*49b0*/  FFMA R2, R0, R3, -1 ;  /* 0xbf80000000027423 */ /* 0x001fc80000000003 */
[----:B------:R-:W-:-:S04]  /*49c0*/  FADD.FTZ R2, -R2, -RZ ;  /* 0x800000ff02027221 */ /* 0x000fc80000010100 */
[CCC-:B------:R-:W-:Y:S01]  /*49d0*/  FFMA.RM R5, R3.reuse, R2.reuse, R3.reuse ;  /* 0x0000000203057223 */ /* 0x1c0fe20000004003 */
[----:B------:R-:W-:-:S04]  /*49e0*/  FFMA.RP R6, R3, R2, R3 ;  /* 0x0000000203067223 */ /* 0x000fc80000008003 */
[C---:B------:R-:W-:Y:S02]  /*49f0*/  LOP3.LUT R2, R5.reuse, 0x7fffff, RZ, 0xc0, !PT ;  /* 0x007fffff05027812 */ /* 0x040fe400078ec0ff */
[----:B------:R-:W-:Y:S02]  /*4a00*/  FSETP.NEU.FTZ.AND P0, PT, R5, R6, PT ;  /* 0x000000060500720b */ /* 0x000fe40003f1d000 */
[----:B------:R-:W-:Y:S02]  /*4a10*/  LOP3.LUT R2, R2, 0x800000, RZ, 0xfc, !PT ;  /* 0x0080000002027812 */ /* 0x000fe400078efcff */
[----:B------:R-:W-:Y:S02]  /*4a20*/  SEL R3, RZ, 0xffffffff, !P0 ;  /* 0xffffffffff037807 */ /* 0x000fe40004000000 */
[----:B------:R-:W-:-:S03]  /*4a30*/  LOP3.LUT R7, R7, R2, RZ, 0xc0, !PT ;  /* 0x0000000207077212 */ /* 0x000fc600078ec0ff */
[----:B------:R-:W-:Y:S01]  /*4a40*/  IMAD.MOV R3, RZ, RZ, -R3 ;  /* 0x000000ffff037224 */ /* 0x000fe200078e0a03 */
[----:B------:R-:W-:-:S04]  /*4a50*/  SHF.R.U32.HI R7, RZ, R10, R7 ;  /* 0x0000000aff077219 */ /* 0x000fc80000011607 */
[--C-:B------:R-:W-:Y:S01]  /*4a60*/  LOP3.LUT P1, RZ, R3, R10, R2.reuse, 0xf8, !PT ;  /* 0x0000000a03ff7212 */ /* 0x100fe2000782f802 */
[----:B------:R-:W-:Y:S01]  /*4a70*/  VIADD R3, R8, 0xffffff04 ;  /* 0xffffff0408037836 */ /* 0x000fe20000000000 */
[C---:B------:R-:W-:Y:S02]  /*4a80*/  LOP3.LUT P0, RZ, R7.reuse, 0x1, RZ, 0xc0, !PT ;  /* 0x0000000107ff7812 */ /* 0x040fe4000780c0ff */
[----:B------:R-:W-:Y:S02]  /*4a90*/  LOP3.LUT P2, RZ, R7, 0x2, RZ, 0xc0, !PT ;  /* 0x0000000207ff7812 */ /* 0x000fe4000784c0ff */
[----:B------:R-:W-:Y:S02]  /*4aa0*/  SHF.R.U32.HI R3, RZ, R3, R2 ;  /* 0x00000003ff037219 */ /* 0x000fe40000011602 */
[----:B------:R-:W-:Y:S02]  /*4ab0*/  PLOP3.LUT P0, PT, P0, P1, P2, 0xe0, 0x0 ;  /* 0x000000000000781c */ /* 0x000fe40000703c20 */
[----:B------:R-:W-:-:S02]  /*4ac0*/  LOP3.LUT P1, RZ, R4, 0x7fffff, RZ, 0xc0, !PT ;  /* 0x007fffff04ff7812 */ /* 0x000fc4000782c0ff */
[----:B------:R-:W-:-:S04]  /*4ad0*/  SEL R0, RZ, 0x1, !P0 ;  /* 0x00000001ff007807 */ /* 0x000fc80004000000 */
[----:B------:R-:W-:-:S04]  /*4ae0*/  IADD3 R0, PT, PT, -R0, RZ, RZ ;  /* 0x000000ff00007210 */ /* 0x000fc80007ffe1ff */
[----:B------:R-:W-:-:S13]  /*4af0*/  ISETP.GE.AND P0, PT, R0, RZ, PT ;  /* 0x000000ff0000720c */ /* 0x000fda0003f06270 */
[----:B------:R-:W-:-:S05]  /*4b00*/  @!P0 IADD3 R3, PT, PT, R3, 0x1, RZ ;  /* 0x0000000103038810 */ /* 0x000fca0007ffe0ff */
[----:B------:R-:W-:-:S05]  /*4b10*/  @!P1 IMAD.SHL.U32 R3, R3, 0x2, RZ ;  /* 0x0000000203039824 */ /* 0x000fca00078e00ff */
[----:B------:R-:W-:Y:S01]  /*4b20*/  LOP3.LUT R4, R3, 0x80000000, R4, 0xf8, !PT ;  /* 0x8000000003047812 */ /* 0x000fe200078ef804 */
[----:B------:R-:W-:Y:S06]  /*4b30*/  BRA `(.L_x_81) ;  /* 0x0000000000047947 */ /* 0x000fec0003800000 */
.L_x_82:
[----:B------:R-:W0:Y:S02]  /*4b40*/  MUFU.RCP R4, R4 ;  /* 0x0000000400047308 */ /* 0x000e240000001000 */
.L_x_81:
[----:B------:R-:W-:Y:S05]  /*4b50*/  BSYNC.RECONVERGENT B0 ;  /* 0x0000000000007941 */ /* 0x000fea0003800200 */
.L_x_79:
[----:B------:R1:W0:Y:S02]  /*4b60*/  LDL R2, [R1] ;  /* 0x0000000001027983 */ /* 0x0002240000100800 */
[----:B-1----:R-:W-:Y:S01]  /*4b70*/  IADD3 R1, PT, PT, R1, 0x8, RZ ;  /* 0x0000000801017810 */ /* 0x002fe20007ffe0ff */
[----:B0-----:R-:W-:Y:S06]  /*4b80*/  RET.REL.NODEC R20 `(_Z12trace_kernelPfP8TriangleP4Vec3IfES4_) ;  /* 0xffffffb4141c7950 */ /* 0x001fec0003c3ffff */
        .weak           $__internal_2_$__cuda_sm20_sqrt_rn_f32_slowpath
        .type           $__internal_2_$__cuda_sm20_sqrt_rn_f32_slowpath,@function
        .size           $__internal_2_$__cuda_sm20_sqrt_rn_f32_slowpath,(.L_x_89 - $__internal_2_$__cuda_sm20_sqrt_rn_f32_slowpath)
$__internal_2_$__cuda_sm20_sqrt_rn_f32_slowpath:
[----:B------:R-:W-:Y:S01]  /*4b90*/  VIADD R1, R1, 0xfffffff8 ;  /* 0xfffffff801017836 */ /* 0x000fe20000000000 */
[----:B------:R-:W-:-:S04]  /*4ba0*/  MOV R0, R4 ;  /* 0x0000000400007202 */ /* 0x000fc80000000f00 */
[----:B------:R0:W-:Y:S01]  /*4bb0*/  STL [R1], R2 ;  /* 0x0000000201007387 */ /* 0x0001e20000100800 */
[----:B------:R-:W-:Y:S01]  /*4bc0*/  LOP3.LUT P0, RZ, R0, 0x7fffffff, RZ, 0xc0, !PT ;  /* 0x7fffffff00ff7812 */ /* 0x000fe2000780c0ff */
[----:B------:R-:W-:-:S12]  /*4bd0*/  BSSY.RECONVERGENT B0, `(.L_x_83) ;  /* 0x0000013000007945 */ /* 0x000fd80003800200 */
[----:B------:R-:W-:Y:S01]  /*4be0*/  @!P0 IMAD.MOV.U32 R4, RZ, RZ, R0 ;  /* 0x000000ffff048224 */ /* 0x000fe200078e0000 */
[----:B0-----:R-:W-:Y:S06]  /*4bf0*/  @!P0 BRA `(.L_x_84) ;  /* 0x0000000000408947 */ /* 0x001fec0003800000 */
[----:B------:R-:W-:-:S13]  /*4c00*/  FSETP.GEU.FTZ.AND P0, PT, R0, RZ, PT ;  /* 0x000000ff0000720b */ /* 0x000fda0003f1e000 */
[----:B------:R-:W-:Y:S01]  /*4c10*/  @!P0 MOV R4, 0x7fffffff ;  /* 0x7fffffff00048802 */ /* 0x000fe20000000f00 */
[----:B------:R-:W-:Y:S06]  /*4c20*/  @!P0 BRA `(.L_x_84) ;  /* 0x0000000000348947 */ /* 0x000fec0003800000 */
[----:B------:R-:W-:-:S13]  /*4c30*/  FSETP.GTU.FTZ.AND P0, PT, |R0|, +INF , PT ;  /* 0x7f8000000000780b */ /* 0x000fda0003f1c200 */
[----:B------:R-:W-:Y:S01]  /*4c40*/  @P0 FADD.FTZ R4, R0, 1 ;  /* 0x3f80000000040421 */ /* 0x000fe20000010000 */
[----:B------:R-:W-:Y:S06]  /*4c50*/  @P0 BRA `(.L_x_84) ;  /* 0x0000000000280947 */ /* 0x000fec0003800000 */
[----:B------:R-:W-:-:S13]  /*4c60*/  FSETP.NEU.FTZ.AND P0, PT, |R0|, +INF , PT ;  /* 0x7f8000000000780b */ /* 0x000fda0003f1d200 */
[----:B------:R-:W-:-:S04]  /*4c70*/  @P0 FFMA R2, R0, 1.84467440737095516160e+19, RZ ;  /* 0x5f80000000020823 */ /* 0x000fc800000000ff */
[----:B------:R-:W0:Y:S02]  /*4c80*/  @P0 MUFU.RSQ R3, R2 ;  /* 0x0000000200030308 */ /* 0x000e240000001400 */
[----:B0-----:R-:W-:Y:S01]  /*4c90*/  @P0 FMUL.FTZ R5, R2, R3 ;  /* 0x0000000302050220 */ /* 0x001fe20000410000 */
[----:B------:R-:W-:-:S03]  /*4ca0*/  @P0 FMUL.FTZ R3, R3, 0.5 ;  /* 0x3f00000003030820 */ /* 0x000fc60000410000 */
[----:B------:R-:W-:-:S04]  /*4cb0*/  @P0 FADD.FTZ R4, -R5, -RZ ;  /* 0x800000ff05040221 */ /* 0x000fc80000010100 */
[----:B------:R-:W-:Y:S01]  /*4cc0*/  @P0 FFMA R6, R5, R4, R2 ;  /* 0x0000000405060223 */ /* 0x000fe20000000002 */
[----:B------:R-:W-:-:S03]  /*4cd0*/  @!P0 IMAD.MOV.U32 R4, RZ, RZ, R0 ;  /* 0x000000ffff048224 */ /* 0x000fc600078e0000 */
[----:B------:R-:W-:-:S04]  /*4ce0*/  @P0 FFMA R3, R6, R3, R5 ;  /* 0x0000000306030223 */ /* 0x000fc80000000005 */
[----:B------:R-:W-:-:S07]  /*4cf0*/  @P0 FMUL.FTZ R4, R3, 2.3283064365386962891e-10 ;  /* 0x2f80000003040820 */ /* 0x000fce0000410000 */
.L_x_84:
[----:B------:R-:W-:Y:S05]  /*4d00*/  BSYNC.RECONVERGENT B0 ;  /* 0x0000000000007941 */ /* 0x000fea0003800200 */
.L_x_83:
[----:B------:R0:W2:Y:S02]  /*4d10*/  LDL R2, [R1] ;  /* 0x0000000001027983 */ /* 0x0000a40000100800 */
[----:B0-----:R-:W-:Y:S01]  /*4d20*/  IADD3 R1, PT, PT, R1, 0x8, RZ ;  /* 0x0000000801017810 */ /* 0x001fe20007ffe0ff */
[----:B--2---:R-:W-:Y:S06]  /*4d30*/  RET.REL.NODEC R20 `(_Z12trace_kernelPfP8TriangleP4Vec3IfES4_) ;  /* 0xffffffb014b07950 */ /* 0x004fec0003c3ffff */
.L_x_85:
[----:B------:R-:W-:-:S00]  /*4d40*/  BRA `(.L_x_85) ;  /* 0xfffffffc00fc7947 */ /* 0x000fc0000383ffff */
[----:B------:R-:W-:-:S00]  /*4d50*/  NOP ;  /* 0x0000000000007918 */ /* 0x000fc00000000000 */
        /* <DEDUP_REMOVED lines=10> */
.L_x_89:


//--------------------- .nv.shared.reserved.0     --------------------------
	.section	.nv.shared.reserved.0,"aw",@nobits
	.weak		__nv_reservedSMEM_offset_0_alias
	.size		__nv_reservedSMEM_offset_0_alias, 0, 64
	.other		__nv_reservedSMEM_offset_0_alias,@"STO_CUDA_RESERVED_SHARED STV_DEFAULT"
__nv_reservedSMEM_offset_0_alias:
	.zero		0
	.zero		64


//--------------------- .nv.constant0._Z12trace_kernelPfP8TriangleP4Vec3IfES4_ --------------------------
	.section	.nv.constant0._Z12trace_kernelPfP8TriangleP4Vec3IfES4_,"a",@progbits
	.sectionflags	@""
	.align	4
.nv.constant0._Z12trace_kernelPfP8TriangleP4Vec3IfES4_:
	.zero		928


//--------------------- SYMBOLS --------------------------

	.type		.nv.reservedSmem.offset0,@object
	.size		.nv.reservedSmem.offset0,0x4
